//
// Generated by NVIDIA NVVM Compiler
//
// Compiler Build ID: CL-36424714
// Cuda compilation tools, release 13.0, V13.0.88
// Based on NVVM 20.0.0
//

.version 9.0
.target sm_100
.address_size 64

	// .globl	_Z21shared_split_k_kernelPKfS0_S0_PfS1_S1_ii
.extern .func  (.param .b32 func_retval0) vprintf
(
	.param .b64 vprintf_param_0,
	.param .b64 vprintf_param_1
)
;
// _ZZ21shared_split_k_kernelPKfS0_S0_PfS1_S1_iiE8shared_q has been demoted
// _ZZ21shared_split_k_kernelPKfS0_S0_PfS1_S1_iiE10shared_out has been demoted
// _ZZ21shared_split_k_kernelPKfS0_S0_PfS1_S1_iiE10shared_max has been demoted
// _ZZ21shared_split_k_kernelPKfS0_S0_PfS1_S1_iiE10shared_sum has been demoted
// _ZZ21shared_split_k_kernelPKfS0_S0_PfS1_S1_iiE13coalesced_out has been demoted
// _ZZ16reduction_kernelPKfS0_S0_PfiE10shared_acc has been demoted
// _ZZ16reduction_kernelPKfS0_S0_PfiE10shared_sum has been demoted
// _ZZ16reduction_kernelPKfS0_S0_PfiE10shared_max has been demoted
.global .align 1 .b8 $str[40] = {98, 97, 116, 99, 104, 61, 37, 100, 44, 32, 110, 98, 112, 104, 61, 37, 100, 44, 32, 98, 121, 61, 37, 100, 44, 32, 100, 61, 37, 100, 44, 32, 118, 97, 108, 61, 37, 102, 10};
.global .align 1 .b8 $str$1[39] = {98, 97, 116, 99, 104, 61, 37, 100, 44, 32, 98, 121, 61, 37, 100, 44, 32, 115, 117, 109, 95, 113, 107, 61, 37, 102, 44, 32, 109, 97, 120, 95, 113, 107, 61, 37, 102, 10};
.global .align 1 .b8 $str$2[47] = {76, 111, 97, 100, 105, 110, 103, 32, 118, 97, 108, 117, 101, 32, 105, 110, 116, 111, 32, 115, 104, 97, 114, 101, 100, 32, 109, 101, 109, 58, 32, 116, 121, 61, 37, 100, 32, 116, 120, 61, 37, 100, 32, 37, 102, 10};
.global .align 1 .b8 $str$3[12] = {83, 116, 114, 105, 100, 101, 58, 32, 37, 100, 10};
.global .align 1 .b8 $str$4[51] = {65, 100, 100, 105, 110, 103, 32, 37, 100, 32, 97, 110, 100, 32, 37, 100, 32, 116, 111, 103, 101, 116, 104, 101, 114, 32, 97, 116, 32, 120, 32, 100, 105, 109, 101, 110, 115, 105, 111, 110, 32, 118, 97, 108, 117, 101, 32, 37, 100, 10};
.global .align 1 .b8 $str$5[50] = {83, 104, 97, 114, 101, 100, 32, 109, 101, 109, 32, 118, 97, 108, 117, 101, 32, 111, 102, 32, 37, 100, 43, 37, 100, 61, 37, 100, 32, 97, 116, 32, 100, 105, 109, 32, 37, 100, 44, 32, 118, 97, 108, 117, 101, 32, 37, 102, 10};
.global .align 1 .b8 $str$6[135] = {82, 101, 100, 117, 99, 105, 110, 103, 32, 119, 105, 116, 104, 32, 115, 104, 97, 114, 101, 100, 32, 109, 97, 120, 32, 37, 102, 44, 32, 115, 104, 105, 102, 116, 32, 115, 104, 97, 114, 101, 100, 32, 109, 97, 120, 32, 37, 102, 44, 32, 110, 101, 119, 32, 109, 97, 120, 32, 37, 102, 44, 32, 97, 108, 112, 104, 97, 32, 37, 102, 44, 32, 98, 101, 116, 97, 32, 37, 102, 44, 32, 114, 105, 103, 104, 116, 95, 97, 99, 99, 32, 37, 102, 44, 32, 114, 105, 103, 104, 116, 95, 115, 117, 109, 32, 37, 102, 44, 32, 99, 117, 114, 114, 95, 97, 99, 99, 32, 37, 102, 44, 32, 99, 117, 114, 114, 95, 115, 117, 109, 32, 37, 102, 10};

.visible .entry _Z21shared_split_k_kernelPKfS0_S0_PfS1_S1_ii(
	.param .u64 .ptr .align 1 _Z21shared_split_k_kernelPKfS0_S0_PfS1_S1_ii_param_0,
	.param .u64 .ptr .align 1 _Z21shared_split_k_kernelPKfS0_S0_PfS1_S1_ii_param_1,
	.param .u64 .ptr .align 1 _Z21shared_split_k_kernelPKfS0_S0_PfS1_S1_ii_param_2,
	.param .u64 .ptr .align 1 _Z21shared_split_k_kernelPKfS0_S0_PfS1_S1_ii_param_3,
	.param .u64 .ptr .align 1 _Z21shared_split_k_kernelPKfS0_S0_PfS1_S1_ii_param_4,
	.param .u64 .ptr .align 1 _Z21shared_split_k_kernelPKfS0_S0_PfS1_S1_ii_param_5,
	.param .u32 _Z21shared_split_k_kernelPKfS0_S0_PfS1_S1_ii_param_6,
	.param .u32 _Z21shared_split_k_kernelPKfS0_S0_PfS1_S1_ii_param_7
)
{
	.local .align 8 .b8 	__local_depot0[32];
	.reg .b64 	%SP;
	.reg .b64 	%SPL;
	.reg .pred 	%p<44>;
	.reg .b32 	%r<152>;
	.reg .b32 	%f<140>;
	.reg .b64 	%rd<37>;
	.reg .b64 	%fd<4>;
	// demoted variable
	.shared .align 4 .b8 _ZZ21shared_split_k_kernelPKfS0_S0_PfS1_S1_iiE8shared_q[256];
	// demoted variable
	.shared .align 4 .b8 _ZZ21shared_split_k_kernelPKfS0_S0_PfS1_S1_iiE10shared_out[8192];
	// demoted variable
	.shared .align 4 .b8 _ZZ21shared_split_k_kernelPKfS0_S0_PfS1_S1_iiE10shared_max[128];
	// demoted variable
	.shared .align 4 .b8 _ZZ21shared_split_k_kernelPKfS0_S0_PfS1_S1_iiE10shared_sum[128];
	// demoted variable
	.shared .align 4 .b8 _ZZ21shared_split_k_kernelPKfS0_S0_PfS1_S1_iiE13coalesced_out[256];
	mov.u64 	%SPL, __local_depot0;
	cvta.local.u64 	%SP, %SPL;
	ld.param.u64 	%rd6, [_Z21shared_split_k_kernelPKfS0_S0_PfS1_S1_ii_param_0];
	ld.param.u64 	%rd7, [_Z21shared_split_k_kernelPKfS0_S0_PfS1_S1_ii_param_1];
	ld.param.u64 	%rd8, [_Z21shared_split_k_kernelPKfS0_S0_PfS1_S1_ii_param_2];
	ld.param.u64 	%rd9, [_Z21shared_split_k_kernelPKfS0_S0_PfS1_S1_ii_param_3];
	ld.param.u64 	%rd10, [_Z21shared_split_k_kernelPKfS0_S0_PfS1_S1_ii_param_4];
	ld.param.u32 	%r31, [_Z21shared_split_k_kernelPKfS0_S0_PfS1_S1_ii_param_7];
	add.u64 	%rd1, %SPL, 0;
	mov.u32 	%r1, %tid.x;
	mov.u32 	%r2, %tid.y;
	mov.u32 	%r3, %ctaid.y;
	mov.u32 	%r4, %nctaid.y;
	mov.u32 	%r5, %ctaid.z;
	shl.b32 	%r32, %r3, 5;
	add.s32 	%r145, %r32, %r2;
	shl.b32 	%r33, %r2, 5;
	add.s32 	%r7, %r33, %r1;
	setp.gt.u32 	%p1, %r7, 63;
	@%p1 bra 	$L__BB0_2;
	cvta.to.global.u64 	%rd13, %rd6;
	shl.b32 	%r34, %r5, 6;
	add.s32 	%r35, %r34, %r7;
	mul.wide.u32 	%rd14, %r35, 4;
	add.s64 	%rd15, %rd13, %rd14;
	ld.global.f32 	%f18, [%rd15];
	shl.b32 	%r36, %r7, 2;
	mov.u32 	%r37, _ZZ21shared_split_k_kernelPKfS0_S0_PfS1_S1_iiE8shared_q;
	add.s32 	%r38, %r37, %r36;
	st.shared.f32 	[%r38], %f18;
$L__BB0_2:
	bar.sync 	0;
	setp.ge.s32 	%p2, %r145, %r31;
	mov.f32 	%f139, 0fFF800000;
	mov.f32 	%f136, 0f00000000;
	mov.f32 	%f137, %f136;
	mov.f32 	%f138, %f136;
	@%p2 bra 	$L__BB0_8;
	mul.lo.s32 	%r39, %r5, %r31;
	shl.b32 	%r40, %r39, 6;
	add.s32 	%r8, %r40, %r1;
	cvta.to.global.u64 	%rd2, %rd8;
	cvta.to.global.u64 	%rd3, %rd7;
	mov.f32 	%f132, 0fFF800000;
	mov.f32 	%f136, 0f00000000;
$L__BB0_4:
	setp.gt.u32 	%p3, %r1, 63;
	mov.f32 	%f135, 0f00000000;
	@%p3 bra 	$L__BB0_7;
	shl.b32 	%r41, %r1, 2;
	mov.u32 	%r42, _ZZ21shared_split_k_kernelPKfS0_S0_PfS1_S1_iiE8shared_q;
	add.s32 	%r146, %r42, %r41;
	shl.b32 	%r43, %r145, 6;
	add.s32 	%r147, %r8, %r43;
	mov.f32 	%f135, 0f00000000;
	mov.u32 	%r148, %r1;
$L__BB0_6:
	mul.wide.s32 	%rd16, %r147, 4;
	add.s64 	%rd17, %rd3, %rd16;
	ld.shared.f32 	%f25, [%r146];
	ld.global.f32 	%f26, [%rd17];
	fma.rn.f32 	%f135, %f25, %f26, %f135;
	add.s32 	%r15, %r148, 32;
	add.s32 	%r147, %r147, 32;
	add.s32 	%r146, %r146, 128;
	setp.lt.u32 	%p4, %r148, 32;
	mov.u32 	%r148, %r15;
	@%p4 bra 	$L__BB0_6;
$L__BB0_7:
	bar.warp.sync 	-1;
	mov.b32 	%r44, %f135;
	shfl.sync.down.b32	%r45|%p5, %r44, 16, 31, -1;
	mov.b32 	%f27, %r45;
	add.f32 	%f28, %f135, %f27;
	mov.b32 	%r46, %f28;
	shfl.sync.down.b32	%r47|%p6, %r46, 8, 31, -1;
	mov.b32 	%f29, %r47;
	add.f32 	%f30, %f28, %f29;
	mov.b32 	%r48, %f30;
	shfl.sync.down.b32	%r49|%p7, %r48, 4, 31, -1;
	mov.b32 	%f31, %r49;
	add.f32 	%f32, %f30, %f31;
	mov.b32 	%r50, %f32;
	shfl.sync.down.b32	%r51|%p8, %r50, 2, 31, -1;
	mov.b32 	%f33, %r51;
	add.f32 	%f34, %f32, %f33;
	mov.b32 	%r52, %f34;
	shfl.sync.down.b32	%r53|%p9, %r52, 1, 31, -1;
	mov.b32 	%f35, %r53;
	add.f32 	%f36, %f34, %f35;
	mov.b32 	%r54, %f36;
	shfl.sync.idx.b32	%r55|%p10, %r54, 0, 31, -1;
	mov.b32 	%f37, %r55;
	max.f32 	%f139, %f37, %f132;
	sub.f32 	%f38, %f132, %f139;
	fma.rn.f32 	%f39, %f38, 0f3BBB989D, 0f3F000000;
	cvt.sat.f32.f32 	%f40, %f39;
	mov.f32 	%f41, 0f4B400001;
	mov.f32 	%f42, 0f437C0000;
	fma.rm.f32 	%f43, %f40, %f42, %f41;
	add.f32 	%f44, %f43, 0fCB40007F;
	neg.f32 	%f45, %f44;
	fma.rn.f32 	%f46, %f38, 0f3FB8AA3B, %f45;
	fma.rn.f32 	%f47, %f38, 0f32A57060, %f46;
	mov.b32 	%r56, %f43;
	shl.b32 	%r57, %r56, 23;
	mov.b32 	%f48, %r57;
	ex2.approx.ftz.f32 	%f49, %f47;
	mul.f32 	%f50, %f49, %f48;
	sub.f32 	%f51, %f37, %f139;
	fma.rn.f32 	%f52, %f51, 0f3BBB989D, 0f3F000000;
	cvt.sat.f32.f32 	%f53, %f52;
	fma.rm.f32 	%f54, %f53, %f42, %f41;
	add.f32 	%f55, %f54, 0fCB40007F;
	neg.f32 	%f56, %f55;
	fma.rn.f32 	%f57, %f51, 0f3FB8AA3B, %f56;
	fma.rn.f32 	%f58, %f51, 0f32A57060, %f57;
	mov.b32 	%r58, %f54;
	shl.b32 	%r59, %r58, 23;
	mov.b32 	%f59, %r59;
	ex2.approx.ftz.f32 	%f60, %f58;
	mul.f32 	%f61, %f60, %f59;
	fma.rn.f32 	%f138, %f138, %f50, %f61;
	shl.b32 	%r60, %r145, 6;
	add.s32 	%r61, %r8, %r60;
	mul.wide.s32 	%rd18, %r61, 4;
	add.s64 	%rd19, %rd2, %rd18;
	ld.global.f32 	%f62, [%rd19];
	mul.f32 	%f63, %f61, %f62;
	fma.rn.f32 	%f137, %f50, %f137, %f63;
	ld.global.f32 	%f64, [%rd19+128];
	mul.f32 	%f65, %f61, %f64;
	fma.rn.f32 	%f136, %f50, %f136, %f65;
	shl.b32 	%r62, %r4, 5;
	add.s32 	%r145, %r145, %r62;
	setp.lt.s32 	%p11, %r145, %r31;
	mov.f32 	%f132, %f139;
	@%p11 bra 	$L__BB0_4;
$L__BB0_8:
	shl.b32 	%r63, %r2, 8;
	mov.u32 	%r64, _ZZ21shared_split_k_kernelPKfS0_S0_PfS1_S1_iiE10shared_out;
	add.s32 	%r65, %r64, %r63;
	shl.b32 	%r66, %r1, 2;
	add.s32 	%r67, %r65, %r66;
	st.shared.f32 	[%r67], %f137;
	st.shared.f32 	[%r67+128], %f136;
	setp.ne.s32 	%p12, %r1, 0;
	@%p12 bra 	$L__BB0_10;
	shl.b32 	%r68, %r2, 2;
	mov.u32 	%r69, _ZZ21shared_split_k_kernelPKfS0_S0_PfS1_S1_iiE10shared_max;
	add.s32 	%r70, %r69, %r68;
	st.shared.f32 	[%r70], %f139;
	mov.u32 	%r71, _ZZ21shared_split_k_kernelPKfS0_S0_PfS1_S1_iiE10shared_sum;
	add.s32 	%r72, %r71, %r68;
	st.shared.f32 	[%r72], %f138;
$L__BB0_10:
	bar.sync 	0;
	shl.b32 	%r73, %r1, 2;
	mov.u32 	%r74, _ZZ21shared_split_k_kernelPKfS0_S0_PfS1_S1_iiE10shared_sum;
	add.s32 	%r75, %r74, %r73;
	ld.shared.f32 	%f66, [%r75];
	mov.u32 	%r76, _ZZ21shared_split_k_kernelPKfS0_S0_PfS1_S1_iiE10shared_max;
	add.s32 	%r77, %r76, %r73;
	ld.shared.f32 	%f67, [%r77];
	mov.b32 	%r78, %f67;
	shfl.sync.down.b32	%r79|%p13, %r78, 16, 31, -1;
	mov.b32 	%f68, %r79;
	max.f32 	%f69, %f67, %f68;
	mov.b32 	%r80, %f69;
	shfl.sync.down.b32	%r81|%p14, %r80, 8, 31, -1;
	mov.b32 	%f70, %r81;
	max.f32 	%f71, %f69, %f70;
	mov.b32 	%r82, %f71;
	shfl.sync.down.b32	%r83|%p15, %r82, 4, 31, -1;
	mov.b32 	%f72, %r83;
	max.f32 	%f73, %f71, %f72;
	mov.b32 	%r84, %f73;
	shfl.sync.down.b32	%r85|%p16, %r84, 2, 31, -1;
	mov.b32 	%f74, %r85;
	max.f32 	%f75, %f73, %f74;
	mov.b32 	%r86, %f75;
	shfl.sync.down.b32	%r87|%p17, %r86, 1, 31, -1;
	mov.b32 	%f76, %r87;
	max.f32 	%f77, %f75, %f76;
	mov.b32 	%r88, %f77;
	shfl.sync.idx.b32	%r19|%p18, %r88, 0, 31, -1;
	mov.b32 	%f16, %r19;
	bar.warp.sync 	-1;
	sub.f32 	%f78, %f67, %f16;
	fma.rn.f32 	%f79, %f78, 0f3BBB989D, 0f3F000000;
	cvt.sat.f32.f32 	%f80, %f79;
	mov.f32 	%f81, 0f4B400001;
	mov.f32 	%f82, 0f437C0000;
	fma.rm.f32 	%f83, %f80, %f82, %f81;
	add.f32 	%f84, %f83, 0fCB40007F;
	neg.f32 	%f85, %f84;
	fma.rn.f32 	%f86, %f78, 0f3FB8AA3B, %f85;
	fma.rn.f32 	%f87, %f78, 0f32A57060, %f86;
	mov.b32 	%r89, %f83;
	shl.b32 	%r90, %r89, 23;
	mov.b32 	%f88, %r90;
	ex2.approx.ftz.f32 	%f89, %f87;
	mul.f32 	%f17, %f89, %f88;
	mul.f32 	%f90, %f66, %f17;
	bar.warp.sync 	-1;
	mov.b32 	%r91, %f90;
	shfl.sync.down.b32	%r92|%p19, %r91, 16, 31, -1;
	mov.b32 	%f91, %r92;
	add.f32 	%f92, %f90, %f91;
	mov.b32 	%r93, %f92;
	shfl.sync.down.b32	%r94|%p20, %r93, 8, 31, -1;
	mov.b32 	%f93, %r94;
	add.f32 	%f94, %f92, %f93;
	mov.b32 	%r95, %f94;
	shfl.sync.down.b32	%r96|%p21, %r95, 4, 31, -1;
	mov.b32 	%f95, %r96;
	add.f32 	%f96, %f94, %f95;
	mov.b32 	%r97, %f96;
	shfl.sync.down.b32	%r98|%p22, %r97, 2, 31, -1;
	mov.b32 	%f97, %r98;
	add.f32 	%f98, %f96, %f97;
	mov.b32 	%r99, %f98;
	shfl.sync.down.b32	%r100|%p23, %r99, 1, 31, -1;
	mov.b32 	%f99, %r100;
	add.f32 	%f100, %f98, %f99;
	mov.b32 	%r101, %f100;
	shfl.sync.idx.b32	%r20|%p24, %r101, 0, 31, -1;
	setp.gt.u32 	%p25, %r2, 63;
	@%p25 bra 	$L__BB0_13;
	shl.b32 	%r102, %r1, 8;
	mov.u32 	%r103, _ZZ21shared_split_k_kernelPKfS0_S0_PfS1_S1_iiE10shared_out;
	add.s32 	%r104, %r103, %r102;
	shl.b32 	%r105, %r2, 2;
	add.s32 	%r21, %r104, %r105;
	ld.shared.f32 	%f101, [%r21];
	mul.f32 	%f102, %f17, %f101;
	mov.b32 	%r106, %f102;
	shfl.sync.down.b32	%r107|%p26, %r106, 16, 31, -1;
	mov.b32 	%f103, %r107;
	add.f32 	%f104, %f102, %f103;
	mov.b32 	%r108, %f104;
	shfl.sync.down.b32	%r109|%p27, %r108, 8, 31, -1;
	mov.b32 	%f105, %r109;
	add.f32 	%f106, %f104, %f105;
	mov.b32 	%r110, %f106;
	shfl.sync.down.b32	%r111|%p28, %r110, 4, 31, -1;
	mov.b32 	%f107, %r111;
	add.f32 	%f108, %f106, %f107;
	mov.b32 	%r112, %f108;
	shfl.sync.down.b32	%r113|%p29, %r112, 2, 31, -1;
	mov.b32 	%f109, %r113;
	add.f32 	%f110, %f108, %f109;
	mov.b32 	%r114, %f110;
	shfl.sync.down.b32	%r115|%p30, %r114, 1, 31, -1;
	mov.b32 	%f111, %r115;
	add.f32 	%f112, %f110, %f111;
	mov.b32 	%r116, %f112;
	shfl.sync.idx.b32	%r117|%p31, %r116, 0, 31, -1;
	bar.warp.sync 	-1;
	shr.u32 	%r118, %r2, 5;
	mul.wide.u32 	%rd20, %r118, 4;
	add.s64 	%rd21, %rd1, %rd20;
	st.local.u32 	[%rd21], %r117;
	setp.gt.u32 	%p32, %r2, 31;
	@%p32 bra 	$L__BB0_13;
	ld.shared.f32 	%f113, [%r21+128];
	mul.f32 	%f114, %f17, %f113;
	mov.b32 	%r119, %f114;
	shfl.sync.down.b32	%r120|%p33, %r119, 16, 31, -1;
	mov.b32 	%f115, %r120;
	add.f32 	%f116, %f114, %f115;
	mov.b32 	%r121, %f116;
	shfl.sync.down.b32	%r122|%p34, %r121, 8, 31, -1;
	mov.b32 	%f117, %r122;
	add.f32 	%f118, %f116, %f117;
	mov.b32 	%r123, %f118;
	shfl.sync.down.b32	%r124|%p35, %r123, 4, 31, -1;
	mov.b32 	%f119, %r124;
	add.f32 	%f120, %f118, %f119;
	mov.b32 	%r125, %f120;
	shfl.sync.down.b32	%r126|%p36, %r125, 2, 31, -1;
	mov.b32 	%f121, %r126;
	add.f32 	%f122, %f120, %f121;
	mov.b32 	%r127, %f122;
	shfl.sync.down.b32	%r128|%p37, %r127, 1, 31, -1;
	mov.b32 	%f123, %r128;
	add.f32 	%f124, %f122, %f123;
	mov.b32 	%r129, %f124;
	shfl.sync.idx.b32	%r130|%p38, %r129, 0, 31, -1;
	bar.warp.sync 	-1;
	st.local.u32 	[%rd1+4], %r130;
$L__BB0_13:
	setp.ne.s32 	%p39, %r1, 0;
	@%p39 bra 	$L__BB0_15;
	ld.local.v2.f32 	{%f125, %f126}, [%rd1];
	shl.b32 	%r131, %r2, 2;
	mov.u32 	%r132, _ZZ21shared_split_k_kernelPKfS0_S0_PfS1_S1_iiE13coalesced_out;
	add.s32 	%r133, %r132, %r131;
	st.shared.f32 	[%r133], %f125;
	st.shared.f32 	[%r133+128], %f126;
$L__BB0_15:
	bar.sync 	0;
	setp.ne.s32 	%p40, %r2, 0;
	@%p40 bra 	$L__BB0_21;
	add.u64 	%rd22, %SP, 8;
	add.u64 	%rd4, %SPL, 8;
	setp.gt.u32 	%p41, %r1, 63;
	@%p41 bra 	$L__BB0_19;
	mul.lo.s32 	%r134, %r4, %r5;
	shl.b32 	%r135, %r134, 6;
	shl.b32 	%r136, %r3, 6;
	add.s32 	%r151, %r1, -32;
	add.s32 	%r137, %r1, %r135;
	add.s32 	%r150, %r137, %r136;
	mov.u32 	%r139, _ZZ21shared_split_k_kernelPKfS0_S0_PfS1_S1_iiE13coalesced_out;
	add.s32 	%r149, %r139, %r73;
	cvta.to.global.u64 	%rd5, %rd9;
	mov.u64 	%rd23, $str;
$L__BB0_18:
	add.s32 	%r28, %r151, 32;
	setp.lt.u32 	%p42, %r28, %r151;
	ld.shared.f32 	%f127, [%r149];
	cvt.f64.f32 	%fd1, %f127;
	st.local.v2.u32 	[%rd4], {%r5, %r4};
	st.local.v2.u32 	[%rd4+8], {%r3, %r28};
	st.local.f64 	[%rd4+16], %fd1;
	cvta.global.u64 	%rd24, %rd23;
	{ // callseq 0, 0
	.param .b64 param0;
	st.param.b64 	[param0], %rd24;
	.param .b64 param1;
	st.param.b64 	[param1], %rd22;
	.param .b32 retval0;
	call.uni (retval0), 
	vprintf, 
	(
	param0, 
	param1
	);
	ld.param.b32 	%r140, [retval0];
	} // callseq 0
	ld.shared.f32 	%f128, [%r149];
	mul.wide.u32 	%rd26, %r150, 4;
	add.s64 	%rd27, %rd5, %rd26;
	st.global.f32 	[%rd27], %f128;
	add.s32 	%r150, %r150, 32;
	add.s32 	%r149, %r149, 128;
	mov.u32 	%r151, %r28;
	@%p42 bra 	$L__BB0_18;
$L__BB0_19:
	setp.ne.s32 	%p43, %r1, 0;
	@%p43 bra 	$L__BB0_21;
	ld.param.u64 	%rd36, [_Z21shared_split_k_kernelPKfS0_S0_PfS1_S1_ii_param_5];
	mov.b32 	%f129, %r20;
	cvt.f64.f32 	%fd2, %f129;
	cvt.f64.f32 	%fd3, %f16;
	st.local.v2.u32 	[%rd4], {%r5, %r3};
	st.local.f64 	[%rd4+8], %fd2;
	st.local.f64 	[%rd4+16], %fd3;
	mov.u64 	%rd28, $str$1;
	cvta.global.u64 	%rd29, %rd28;
	{ // callseq 1, 0
	.param .b64 param0;
	st.param.b64 	[param0], %rd29;
	.param .b64 param1;
	st.param.b64 	[param1], %rd22;
	.param .b32 retval0;
	call.uni (retval0), 
	vprintf, 
	(
	param0, 
	param1
	);
	ld.param.b32 	%r142, [retval0];
	} // callseq 1
	mad.lo.s32 	%r144, %r5, %r4, %r3;
	cvta.to.global.u64 	%rd31, %rd10;
	mul.wide.u32 	%rd32, %r144, 4;
	add.s64 	%rd33, %rd31, %rd32;
	st.global.u32 	[%rd33], %r20;
	cvta.to.global.u64 	%rd34, %rd36;
	add.s64 	%rd35, %rd34, %rd32;
	st.global.u32 	[%rd35], %r19;
$L__BB0_21:
	ret;

}
	// .globl	_Z16reduction_kernelPKfS0_S0_Pfi
.visible .entry _Z16reduction_kernelPKfS0_S0_Pfi(
	.param .u64 .ptr .align 1 _Z16reduction_kernelPKfS0_S0_Pfi_param_0,
	.param .u64 .ptr .align 1 _Z16reduction_kernelPKfS0_S0_Pfi_param_1,
	.param .u64 .ptr .align 1 _Z16reduction_kernelPKfS0_S0_Pfi_param_2,
	.param .u64 .ptr .align 1 _Z16reduction_kernelPKfS0_S0_Pfi_param_3,
	.param .u32 _Z16reduction_kernelPKfS0_S0_Pfi_param_4
)
{
	.local .align 8 .b8 	__local_depot1[72];
	.reg .b64 	%SP;
	.reg .b64 	%SPL;
	.reg .pred 	%p<9>;
	.reg .b32 	%r<61>;
	.reg .b32 	%f<59>;
	.reg .b64 	%rd<35>;
	.reg .b64 	%fd<12>;
	// demoted variable
	.shared .align 4 .b8 _ZZ16reduction_kernelPKfS0_S0_PfiE10shared_acc[512];
	// demoted variable
	.shared .align 4 .b8 _ZZ16reduction_kernelPKfS0_S0_PfiE10shared_sum[8];
	// demoted variable
	.shared .align 4 .b8 _ZZ16reduction_kernelPKfS0_S0_PfiE10shared_max[8];
	mov.u64 	%SPL, __local_depot1;
	cvta.local.u64 	%SP, %SPL;
	ld.param.u64 	%rd3, [_Z16reduction_kernelPKfS0_S0_Pfi_param_0];
	ld.param.u64 	%rd4, [_Z16reduction_kernelPKfS0_S0_Pfi_param_1];
	ld.param.u64 	%rd5, [_Z16reduction_kernelPKfS0_S0_Pfi_param_2];
	ld.param.u32 	%r11, [_Z16reduction_kernelPKfS0_S0_Pfi_param_4];
	add.u64 	%rd7, %SP, 0;
	add.u64 	%rd1, %SPL, 0;
	mov.u32 	%r1, %tid.x;
	mov.u32 	%r2, %tid.y;
	mov.u32 	%r3, %ctaid.z;
	setp.ge.s32 	%p1, %r2, %r11;
	shl.b32 	%r12, %r2, 8;
	mov.u32 	%r13, _ZZ16reduction_kernelPKfS0_S0_PfiE10shared_acc;
	add.s32 	%r14, %r13, %r12;
	shl.b32 	%r15, %r1, 2;
	add.s32 	%r4, %r14, %r15;
	shl.b32 	%r16, %r2, 2;
	mov.u32 	%r17, _ZZ16reduction_kernelPKfS0_S0_PfiE10shared_sum;
	add.s32 	%r5, %r17, %r16;
	mov.u32 	%r18, _ZZ16reduction_kernelPKfS0_S0_PfiE10shared_max;
	add.s32 	%r6, %r18, %r16;
	@%p1 bra 	$L__BB1_3;
	cvta.to.global.u64 	%rd8, %rd3;
	mad.lo.s32 	%r7, %r11, %r3, %r2;
	shl.b32 	%r22, %r7, 6;
	add.s32 	%r23, %r22, %r1;
	mul.wide.u32 	%rd9, %r23, 4;
	add.s64 	%rd10, %rd8, %rd9;
	ld.global.f32 	%f11, [%rd10];
	cvt.f64.f32 	%fd1, %f11;
	st.local.v2.u32 	[%rd1], {%r2, %r1};
	st.local.f64 	[%rd1+8], %fd1;
	mov.u64 	%rd11, $str$2;
	cvta.global.u64 	%rd12, %rd11;
	{ // callseq 2, 0
	.param .b64 param0;
	st.param.b64 	[param0], %rd12;
	.param .b64 param1;
	st.param.b64 	[param1], %rd7;
	.param .b32 retval0;
	call.uni (retval0), 
	vprintf, 
	(
	param0, 
	param1
	);
	ld.param.b32 	%r24, [retval0];
	} // callseq 2
	ld.global.f32 	%f12, [%rd10];
	st.shared.f32 	[%r4], %f12;
	setp.ne.s32 	%p3, %r1, 0;
	@%p3 bra 	$L__BB1_5;
	cvta.to.global.u64 	%rd14, %rd4;
	mul.wide.u32 	%rd15, %r7, 4;
	add.s64 	%rd16, %rd14, %rd15;
	ld.global.f32 	%f13, [%rd16];
	st.shared.f32 	[%r5], %f13;
	cvta.to.global.u64 	%rd17, %rd5;
	add.s64 	%rd18, %rd17, %rd15;
	ld.global.f32 	%f14, [%rd18];
	st.shared.f32 	[%r6], %f14;
	bra.uni 	$L__BB1_5;
$L__BB1_3:
	mov.b32 	%r19, 0;
	st.shared.u32 	[%r4], %r19;
	setp.ne.s32 	%p2, %r1, 0;
	@%p2 bra 	$L__BB1_5;
	mov.b32 	%r20, 0;
	st.shared.u32 	[%r5], %r20;
	mov.b32 	%r21, -8388608;
	st.shared.u32 	[%r6], %r21;
$L__BB1_5:
	setp.lt.s32 	%p4, %r11, 1;
	@%p4 bra 	$L__BB1_12;
	add.s32 	%r60, %r11, 1;
	mov.u64 	%rd20, $str$3;
	mov.u64 	%rd22, $str$4;
	mov.u64 	%rd25, $str$5;
	mov.u64 	%rd29, $str$6;
$L__BB1_7:
	shr.u32 	%r26, %r60, 31;
	add.s32 	%r27, %r60, %r26;
	shr.s32 	%r10, %r27, 1;
	cvta.to.local.u64 	%rd2, %rd7;
	st.local.u32 	[%rd2], %r10;
	cvta.global.u64 	%rd21, %rd20;
	{ // callseq 3, 0
	.param .b64 param0;
	st.param.b64 	[param0], %rd21;
	.param .b64 param1;
	st.param.b64 	[param1], %rd7;
	.param .b32 retval0;
	call.uni (retval0), 
	vprintf, 
	(
	param0, 
	param1
	);
	ld.param.b32 	%r28, [retval0];
	} // callseq 3
	bar.sync 	0;
	setp.ge.s32 	%p5, %r2, %r10;
	mov.f32 	%f55, 0f00000000;
	mov.f32 	%f54, 0fFF800000;
	mov.f32 	%f56, %f55;
	mov.f32 	%f57, %f55;
	mov.f32 	%f58, %f55;
	@%p5 bra 	$L__BB1_9;
	add.s32 	%r30, %r10, %r2;
	st.local.v2.u32 	[%rd2], {%r2, %r30};
	st.local.u32 	[%rd2+8], %r1;
	cvta.global.u64 	%rd23, %rd22;
	{ // callseq 4, 0
	.param .b64 param0;
	st.param.b64 	[param0], %rd23;
	.param .b64 param1;
	st.param.b64 	[param1], %rd7;
	.param .b32 retval0;
	call.uni (retval0), 
	vprintf, 
	(
	param0, 
	param1
	);
	ld.param.b32 	%r31, [retval0];
	} // callseq 4
	ld.shared.f32 	%f17, [%r6];
	shl.b32 	%r33, %r10, 2;
	add.s32 	%r34, %r6, %r33;
	ld.shared.f32 	%f18, [%r34];
	max.f32 	%f54, %f17, %f18;
	sub.f32 	%f19, %f17, %f54;
	fma.rn.f32 	%f20, %f19, 0f3BBB989D, 0f3F000000;
	cvt.sat.f32.f32 	%f21, %f20;
	mov.f32 	%f22, 0f4B400001;
	mov.f32 	%f23, 0f437C0000;
	fma.rm.f32 	%f24, %f21, %f23, %f22;
	add.f32 	%f25, %f24, 0fCB40007F;
	neg.f32 	%f26, %f25;
	fma.rn.f32 	%f27, %f19, 0f3FB8AA3B, %f26;
	fma.rn.f32 	%f28, %f19, 0f32A57060, %f27;
	mov.b32 	%r35, %f24;
	shl.b32 	%r36, %r35, 23;
	mov.b32 	%f29, %r36;
	ex2.approx.ftz.f32 	%f30, %f28;
	mul.f32 	%f55, %f30, %f29;
	sub.f32 	%f31, %f18, %f54;
	fma.rn.f32 	%f32, %f31, 0f3BBB989D, 0f3F000000;
	cvt.sat.f32.f32 	%f33, %f32;
	fma.rm.f32 	%f34, %f33, %f23, %f22;
	add.f32 	%f35, %f34, 0fCB40007F;
	neg.f32 	%f36, %f35;
	fma.rn.f32 	%f37, %f31, 0f3FB8AA3B, %f36;
	fma.rn.f32 	%f38, %f31, 0f32A57060, %f37;
	mov.b32 	%r37, %f34;
	shl.b32 	%r38, %r37, 23;
	mov.b32 	%f39, %r38;
	ex2.approx.ftz.f32 	%f40, %f38;
	mul.f32 	%f56, %f40, %f39;
	shl.b32 	%r39, %r10, 8;
	add.s32 	%r40, %r4, %r39;
	ld.shared.f32 	%f57, [%r40];
	cvt.f64.f32 	%fd2, %f57;
	st.local.v2.u32 	[%rd2], {%r2, %r10};
	st.local.v2.u32 	[%rd2+8], {%r30, %r1};
	st.local.f64 	[%rd2+16], %fd2;
	cvta.global.u64 	%rd26, %rd25;
	{ // callseq 5, 0
	.param .b64 param0;
	st.param.b64 	[param0], %rd26;
	.param .b64 param1;
	st.param.b64 	[param1], %rd7;
	.param .b32 retval0;
	call.uni (retval0), 
	vprintf, 
	(
	param0, 
	param1
	);
	ld.param.b32 	%r41, [retval0];
	} // callseq 5
	mov.u32 	%r44, _ZZ16reduction_kernelPKfS0_S0_PfiE10shared_sum;
	add.s32 	%r45, %r44, %r16;
	add.s32 	%r46, %r45, %r33;
	ld.shared.f32 	%f58, [%r46];
$L__BB1_9:
	setp.ge.s32 	%p6, %r2, %r10;
	bar.sync 	0;
	@%p6 bra 	$L__BB1_11;
	ld.shared.f32 	%f41, [%r6];
	cvt.f64.f32 	%fd3, %f41;
	shl.b32 	%r47, %r10, 2;
	add.s32 	%r48, %r6, %r47;
	ld.shared.f32 	%f42, [%r48];
	cvt.f64.f32 	%fd4, %f42;
	cvt.f64.f32 	%fd5, %f54;
	cvt.f64.f32 	%fd6, %f55;
	cvt.f64.f32 	%fd7, %f56;
	cvt.f64.f32 	%fd8, %f57;
	cvt.f64.f32 	%fd9, %f58;
	ld.shared.f32 	%f43, [%r4];
	cvt.f64.f32 	%fd10, %f43;
	shl.b32 	%r49, %r2, 2;
	mov.u32 	%r50, _ZZ16reduction_kernelPKfS0_S0_PfiE10shared_sum;
	add.s32 	%r51, %r50, %r49;
	ld.shared.f32 	%f44, [%r51];
	cvt.f64.f32 	%fd11, %f44;
	cvta.to.local.u64 	%rd28, %rd7;
	st.local.f64 	[%rd28], %fd3;
	st.local.f64 	[%rd28+8], %fd4;
	st.local.f64 	[%rd28+16], %fd5;
	st.local.f64 	[%rd28+24], %fd6;
	st.local.f64 	[%rd28+32], %fd7;
	st.local.f64 	[%rd28+40], %fd8;
	st.local.f64 	[%rd28+48], %fd9;
	st.local.f64 	[%rd28+56], %fd10;
	st.local.f64 	[%rd28+64], %fd11;
	cvta.global.u64 	%rd30, %rd29;
	{ // callseq 6, 0
	.param .b64 param0;
	st.param.b64 	[param0], %rd30;
	.param .b64 param1;
	st.param.b64 	[param1], %rd7;
	.param .b32 retval0;
	call.uni (retval0), 
	vprintf, 
	(
	param0, 
	param1
	);
	ld.param.b32 	%r52, [retval0];
	} // callseq 6
	ld.shared.f32 	%f45, [%r51];
	mul.f32 	%f46, %f55, %f45;
	fma.rn.f32 	%f47, %f56, %f58, %f46;
	st.shared.f32 	[%r51], %f47;
	ld.shared.f32 	%f48, [%r4];
	mul.f32 	%f49, %f55, %f48;
	fma.rn.f32 	%f50, %f56, %f57, %f49;
	st.shared.f32 	[%r4], %f50;
	st.shared.f32 	[%r6], %f54;
$L__BB1_11:
	setp.gt.s32 	%p7, %r60, 3;
	mov.u32 	%r60, %r10;
	@%p7 bra 	$L__BB1_7;
$L__BB1_12:
	bar.sync 	0;
	setp.ne.s32 	%p8, %r2, 0;
	@%p8 bra 	$L__BB1_14;
	ld.param.u64 	%rd34, [_Z16reduction_kernelPKfS0_S0_Pfi_param_3];
	shl.b32 	%r54, %r1, 2;
	mov.u32 	%r55, _ZZ16reduction_kernelPKfS0_S0_PfiE10shared_acc;
	add.s32 	%r56, %r55, %r54;
	ld.shared.f32 	%f51, [%r56];
	ld.shared.f32 	%f52, [_ZZ16reduction_kernelPKfS0_S0_PfiE10shared_sum];
	div.rn.f32 	%f53, %f51, %f52;
	mov.u32 	%r57, %ctaid.z;
	shl.b32 	%r58, %r57, 6;
	add.s32 	%r59, %r58, %r1;
	cvta.to.global.u64 	%rd31, %rd34;
	mul.wide.u32 	%rd32, %r59, 4;
	add.s64 	%rd33, %rd31, %rd32;
	st.global.f32 	[%rd33], %f53;
$L__BB1_14:
	ret;

}


// ===== COMPILED SASS (sm_100) =====

	.target	sm_100

	.elftype	@"ET_EXEC"


//--------------------- .note.nv.tkinfo           --------------------------
	.section	.note.nv.tkinfo,"",@"SHT_NOTE"
	.sectionflags	@"SHF_NOTE_NV_TKINFO"
	.tkinfo
        /*0018*/ 	.word	0x00000002
        /*0030*/ 	.string	""
        /*0030*/ 	.string	"ptxas"
        /*0030*/ 	.string	"Cuda compilation tools, release 13.0, V13.0.88"
        /*0030*/ 	.string	"Build cuda_13.0.r13.0/compiler.36424714_0"
        /*0030*/ 	.string	"-arch sm_100 -m 64 "



//--------------------- .note.nv.cuinfo           --------------------------
	.section	.note.nv.cuinfo,"",@"SHT_NOTE"
	.sectionflags	@"SHF_NOTE_NV_CUINFO"
        /*0018*/ 	.short	0x0002
        /*001a*/ 	.short	0x0064
        /*001c*/ 	.short	0x0082
	.zero		2


//--------------------- .nv.info                  --------------------------
	.section	.nv.info,"",@"SHT_CUDA_INFO"
	.align	4


	//----- nvinfo : EIATTR_REGCOUNT
	.align		4
        /*0000*/ 	.byte	0x04, 0x2f
        /*0002*/ 	.short	(.L_8 - .L_7)
	.align		4
.L_7:
        /*0004*/ 	.word	index@(_Z21shared_split_k_kernelPKfS0_S0_PfS1_S1_ii)
        /*0008*/ 	.word	0x0000001e


	//----- nvinfo : EIATTR_FRAME_SIZE
	.align		4
.L_8:
        /*000c*/ 	.byte	0x04, 0x11
        /*000e*/ 	.short	(.L_10 - .L_9)
	.align		4
.L_9:
        /*0010*/ 	.word	index@(_Z21shared_split_k_kernelPKfS0_S0_PfS1_S1_ii)
        /*0014*/ 	.word	0x00000020


	//----- nvinfo : EIATTR_REGCOUNT
	.align		4
.L_10:
        /*0018*/ 	.byte	0x04, 0x2f
        /*001a*/ 	.short	(.L_12 - .L_11)
	.align		4
.L_11:
        /*001c*/ 	.word	index@(_Z16reduction_kernelPKfS0_S0_Pfi)
        /*0020*/ 	.word	0x00000022


	//----- nvinfo : EIATTR_FRAME_SIZE
	.align		4
.L_12:
        /*0024*/ 	.byte	0x04, 0x11
        /*0026*/ 	.short	(.L_14 - .L_13)
	.align		4
.L_13:
        /*0028*/ 	.word	index@($__internal_0_$__cuda_sm3x_div_rn_noftz_f32_slowpath)
        /*002c*/ 	.word	0x00000048


	//----- nvinfo : EIATTR_FRAME_SIZE
	.align		4
.L_14:
        /*0030*/ 	.byte	0x04, 0x11
        /*0032*/ 	.short	(.L_16 - .L_15)
	.align		4
.L_15:
        /*0034*/ 	.word	index@(_Z16reduction_kernelPKfS0_S0_Pfi)
        /*0038*/ 	.word	0x00000048


	//----- nvinfo : EIATTR_MIN_STACK_SIZE
	.align		4
.L_16:
        /*003c*/ 	.byte	0x04, 0x12
        /*003e*/ 	.short	(.L_18 - .L_17)
	.align		4
.L_17:
        /*0040*/ 	.word	index@(_Z16reduction_kernelPKfS0_S0_Pfi)
        /*0044*/ 	.word	0x00000048


	//----- nvinfo : EIATTR_MIN_STACK_SIZE
	.align		4
.L_18:
        /*0048*/ 	.byte	0x04, 0x12
        /*004a*/ 	.short	(.L_20 - .L_19)
	.align		4
.L_19:
        /*004c*/ 	.word	index@(_Z21shared_split_k_kernelPKfS0_S0_PfS1_S1_ii)
        /*0050*/ 	.word	0x00000020
.L_20:


//--------------------- .nv.compat                --------------------------
	.section	.nv.compat,"",@"SHT_CUDA_COMPAT_INFO"
	.align	4
        /*0000*/ 	.byte	0x02, 0x09, 0x00, 0x00, 0x02, 0x02, 0x01, 0x00, 0x02, 0x05, 0x05, 0x00, 0x03, 0x07, 0x01, 0x01
        /*0010*/ 	.byte	0x02, 0x03, 0x00, 0x00, 0x02, 0x06, 0x01, 0x00, 0x04, 0x0b, 0x08, 0x00, 0x01, 0x00, 0x00, 0x00
        /*0020*/ 	.byte	0x00, 0x00, 0x00, 0x00


//--------------------- .nv.info._Z16reduction_kernelPKfS0_S0_Pfi --------------------------
	.section	.nv.info._Z16reduction_kernelPKfS0_S0_Pfi,"",@"SHT_CUDA_INFO"
	.sectionflags	@""
	.align	4


	//----- nvinfo : EIATTR_CUDA_API_VERSION
	.align		4
        /*0000*/ 	.byte	0x04, 0x37
        /*0002*/ 	.short	(.L_22 - .L_21)
.L_21:
        /*0004*/ 	.word	0x00000082


	//----- nvinfo : EIATTR_KPARAM_INFO
	.align		4
.L_22:
        /*0008*/ 	.byte	0x04, 0x17
        /*000a*/ 	.short	(.L_24 - .L_23)
.L_23:
        /*000c*/ 	.word	0x00000000
        /*0010*/ 	.short	0x0004
        /*0012*/ 	.short	0x0020
        /*0014*/ 	.byte	0x00, 0xf0, 0x11, 0x00


	//----- nvinfo : EIATTR_KPARAM_INFO
	.align		4
.L_24:
        /*0018*/ 	.byte	0x04, 0x17
        /*001a*/ 	.short	(.L_26 - .L_25)
.L_25:
        /*001c*/ 	.word	0x00000000
        /*0020*/ 	.short	0x0003
        /*0022*/ 	.short	0x0018
        /*0024*/ 	.byte	0x00, 0xf5, 0x21, 0x00


	//----- nvinfo : EIATTR_KPARAM_INFO
	.align		4
.L_26:
        /*0028*/ 	.byte	0x04, 0x17
        /*002a*/ 	.short	(.L_28 - .L_27)
.L_27:
        /*002c*/ 	.word	0x00000000
        /*0030*/ 	.short	0x0002
        /*0032*/ 	.short	0x0010
        /*0034*/ 	.byte	0x00, 0xf5, 0x21, 0x00


	//----- nvinfo : EIATTR_KPARAM_INFO
	.align		4
.L_28:
        /*0038*/ 	.byte	0x04, 0x17
        /*003a*/ 	.short	(.L_30 - .L_29)
.L_29:
        /*003c*/ 	.word	0x00000000
        /*0040*/ 	.short	0x0001
        /*0042*/ 	.short	0x0008
        /*0044*/ 	.byte	0x00, 0xf5, 0x21, 0x00


	//----- nvinfo : EIATTR_KPARAM_INFO
	.align		4
.L_30:
        /*0048*/ 	.byte	0x04, 0x17
        /*004a*/ 	.short	(.L_32 - .L_31)
.L_31:
        /*004c*/ 	.word	0x00000000
        /*0050*/ 	.short	0x0000
        /*0052*/ 	.short	0x0000
        /*0054*/ 	.byte	0x00, 0xf5, 0x21, 0x00


	//----- nvinfo : EIATTR_SPARSE_MMA_MASK
	.align		4
.L_32:
        /*0058*/ 	.byte	0x03, 0x50
        /*005a*/ 	.short	0x0000


	//----- nvinfo : EIATTR_MAXREG_COUNT
	.align		4
        /*005c*/ 	.byte	0x03, 0x1b
        /*005e*/ 	.short	0x00ff


	//----- nvinfo : EIATTR_NUM_BARRIERS
	.align		4
        /*0060*/ 	.byte	0x02, 0x4c
        /*0062*/ 	.byte	0x01
	.zero		1


	//----- nvinfo : EIATTR_EXTERNS
	.align		4
        /*0064*/ 	.byte	0x04, 0x0f
        /*0066*/ 	.short	(.L_34 - .L_33)


	//   ....[0]....
	.align		4
.L_33:
        /*0068*/ 	.word	index@(vprintf)


	//----- nvinfo : EIATTR_MERCURY_ISA_VERSION
	.align		4
.L_34:
        /*006c*/ 	.byte	0x03, 0x5f
        /*006e*/ 	.short	0x0101


	//----- nvinfo : EIATTR_VRC_CTA_INIT_COUNT
	.align		4
        /*0070*/ 	.byte	0x02, 0x4a
	.zero		1
	.zero		1


	//----- nvinfo : EIATTR_SYSCALL_OFFSETS
	.align		4
        /*0074*/ 	.byte	0x04, 0x46
        /*0076*/ 	.short	(.L_36 - .L_35)


	//   ....[0]....
.L_35:
        /*0078*/ 	.word	0x000002a0


	//   ....[1]....
        /*007c*/ 	.word	0x00000500


	//   ....[2]....
        /*0080*/ 	.word	0x00000640


	//   ....[3]....
        /*0084*/ 	.word	0x000008c0


	//   ....[4]....
        /*0088*/ 	.word	0x00000bf0


	//----- nvinfo : EIATTR_EXIT_INSTR_OFFSETS
	.align		4
.L_36:
        /*008c*/ 	.byte	0x04, 0x1c
        /*008e*/ 	.short	(.L_38 - .L_37)


	//   ....[0]....
.L_37:
        /*0090*/ 	.word	0x00000d00


	//   ....[1]....
        /*0094*/ 	.word	0x00000e90


	//----- nvinfo : EIATTR_CRS_STACK_SIZE
	.align		4
.L_38:
        /*0098*/ 	.byte	0x04, 0x1e
        /*009a*/ 	.short	(.L_40 - .L_39)
.L_39:
        /*009c*/ 	.word	0x00000000


	//----- nvinfo : EIATTR_CBANK_PARAM_SIZE
	.align		4
.L_40:
        /*00a0*/ 	.byte	0x03, 0x19
        /*00a2*/ 	.short	0x0024


	//----- nvinfo : EIATTR_PARAM_CBANK
	.align		4
        /*00a4*/ 	.byte	0x04, 0x0a
        /*00a6*/ 	.short	(.L_42 - .L_41)
	.align		4
.L_41:
        /*00a8*/ 	.word	index@(.nv.constant0._Z16reduction_kernelPKfS0_S0_Pfi)
        /*00ac*/ 	.short	0x0380
        /*00ae*/ 	.short	0x0024


	//----- nvinfo : EIATTR_SW_WAR
	.align		4
.L_42:
        /*00b0*/ 	.byte	0x04, 0x36
        /*00b2*/ 	.short	(.L_44 - .L_43)
.L_43:
        /*00b4*/ 	.word	0x00000008
.L_44:


//--------------------- .nv.info._Z21shared_split_k_kernelPKfS0_S0_PfS1_S1_ii --------------------------
	.section	.nv.info._Z21shared_split_k_kernelPKfS0_S0_PfS1_S1_ii,"",@"SHT_CUDA_INFO"
	.sectionflags	@""
	.align	4


	//----- nvinfo : EIATTR_CUDA_API_VERSION
	.align		4
        /*0000*/ 	.byte	0x04, 0x37
        /*0002*/ 	.short	(.L_46 - .L_45)
.L_45:
        /*0004*/ 	.word	0x00000082


	//----- nvinfo : EIATTR_KPARAM_INFO
	.align		4
.L_46:
        /*0008*/ 	.byte	0x04, 0x17
        /*000a*/ 	.short	(.L_48 - .L_47)
.L_47:
        /*000c*/ 	.word	0x00000000
        /*0010*/ 	.short	0x0007
        /*0012*/ 	.short	0x0034
        /*0014*/ 	.byte	0x00, 0xf0, 0x11, 0x00


	//----- nvinfo : EIATTR_KPARAM_INFO
	.align		4
.L_48:
        /*0018*/ 	.byte	0x04, 0x17
        /*001a*/ 	.short	(.L_50 - .L_49)
.L_49:
        /*001c*/ 	.word	0x00000000
        /*0020*/ 	.short	0x0006
        /*0022*/ 	.short	0x0030
        /*0024*/ 	.byte	0x00, 0xf0, 0x11, 0x00


	//----- nvinfo : EIATTR_KPARAM_INFO
	.align		4
.L_50:
        /*0028*/ 	.byte	0x04, 0x17
        /*002a*/ 	.short	(.L_52 - .L_51)
.L_51:
        /*002c*/ 	.word	0x00000000
        /*0030*/ 	.short	0x0005
        /*0032*/ 	.short	0x0028
        /*0034*/ 	.byte	0x00, 0xf5, 0x21, 0x00


	//----- nvinfo : EIATTR_KPARAM_INFO
	.align		4
.L_52:
        /*0038*/ 	.byte	0x04, 0x17
        /*003a*/ 	.short	(.L_54 - .L_53)
.L_53:
        /*003c*/ 	.word	0x00000000
        /*0040*/ 	.short	0x0004
        /*0042*/ 	.short	0x0020
        /*0044*/ 	.byte	0x00, 0xf5, 0x21, 0x00


	//----- nvinfo : EIATTR_KPARAM_INFO
	.align		4
.L_54:
        /*0048*/ 	.byte	0x04, 0x17
        /*004a*/ 	.short	(.L_56 - .L_55)
.L_55:
        /*004c*/ 	.word	0x00000000
        /*0050*/ 	.short	0x0003
        /*0052*/ 	.short	0x0018
        /*0054*/ 	.byte	0x00, 0xf5, 0x21, 0x00


	//----- nvinfo : EIATTR_KPARAM_INFO
	.align		4
.L_56:
        /*0058*/ 	.byte	0x04, 0x17
        /*005a*/ 	.short	(.L_58 - .L_57)
.L_57:
        /*005c*/ 	.word	0x00000000
        /*0060*/ 	.short	0x0002
        /*0062*/ 	.short	0x0010
        /*0064*/ 	.byte	0x00, 0xf5, 0x21, 0x00


	//----- nvinfo : EIATTR_KPARAM_INFO
	.align		4
.L_58:
        /*0068*/ 	.byte	0x04, 0x17
        /*006a*/ 	.short	(.L_60 - .L_59)
.L_59:
        /*006c*/ 	.word	0x00000000
        /*0070*/ 	.short	0x0001
        /*0072*/ 	.short	0x0008
        /*0074*/ 	.byte	0x00, 0xf5, 0x21, 0x00


	//----- nvinfo : EIATTR_KPARAM_INFO
	.align		4
.L_60:
        /*0078*/ 	.byte	0x04, 0x17
        /*007a*/ 	.short	(.L_62 - .L_61)
.L_61:
        /*007c*/ 	.word	0x00000000
        /*0080*/ 	.short	0x0000
        /*0082*/ 	.short	0x0000
        /*0084*/ 	.byte	0x00, 0xf5, 0x21, 0x00


	//----- nvinfo : EIATTR_SPARSE_MMA_MASK
	.align		4
.L_62:
        /*0088*/ 	.byte	0x03, 0x50
        /*008a*/ 	.short	0x0000


	//----- nvinfo : EIATTR_MAXREG_COUNT
	.align		4
        /*008c*/ 	.byte	0x03, 0x1b
        /*008e*/ 	.short	0x00ff


	//----- nvinfo : EIATTR_NUM_BARRIERS
	.align		4
        /*0090*/ 	.byte	0x02, 0x4c
        /*0092*/ 	.byte	0x01
	.zero		1


	//----- nvinfo : EIATTR_EXTERNS
	.align		4
        /*0094*/ 	.byte	0x04, 0x0f
        /*0096*/ 	.short	(.L_64 - .L_63)


	//   ....[0]....
	.align		4
.L_63:
        /*0098*/ 	.word	index@(vprintf)


	//----- nvinfo : EIATTR_MERCURY_ISA_VERSION
	.align		4
.L_64:
        /*009c*/ 	.byte	0x03, 0x5f
        /*009e*/ 	.short	0x0101


	//----- nvinfo : EIATTR_COOP_GROUP_MASK_REGIDS
	.align		4
        /*00a0*/ 	.byte	0x04, 0x29
        /*00a2*/ 	.short	(.L_66 - .L_65)


	//   ....[0]....
.L_65:
        /*00a4*/ 	.word	0xffffffff


	//   ....[1]....
        /*00a8*/ 	.word	0xffffffff


	//   ....[2]....
        /*00ac*/ 	.word	0xffffffff


	//   ....[3]....
        /*00b0*/ 	.word	0xffffffff


	//   ....[4]....
        /*00b4*/ 	.word	0xffffffff


	//   ....[5]....
        /*00b8*/ 	.word	0xffffffff


	//   ....[6]....
        /*00bc*/ 	.word	0xffffffff


	//   ....[7]....
        /*00c0*/ 	.word	0xffffffff


	//   ....[8]....
        /*00c4*/ 	.word	0xffffffff


	//   ....[9]....
        /*00c8*/ 	.word	0xffffffff


	//   ....[10]....
        /*00cc*/ 	.word	0xffffffff


	//   ....[11]....
        /*00d0*/ 	.word	0xffffffff


	//   ....[12]....
        /*00d4*/ 	.word	0xffffffff


	//   ....[13]....
        /*00d8*/ 	.word	0xffffffff


	//   ....[14]....
        /*00dc*/ 	.word	0xffffffff


	//   ....[15]....
        /*00e0*/ 	.word	0xffffffff


	//   ....[16]....
        /*00e4*/ 	.word	0xffffffff


	//   ....[17]....
        /*00e8*/ 	.word	0xffffffff


	//   ....[18]....
        /*00ec*/ 	.word	0xffffffff


	//   ....[19]....
        /*00f0*/ 	.word	0xffffffff


	//   ....[20]....
        /*00f4*/ 	.word	0xffffffff


	//   ....[21]....
        /*00f8*/ 	.word	0xffffffff


	//   ....[22]....
        /*00fc*/ 	.word	0xffffffff


	//   ....[23]....
        /*0100*/ 	.word	0xffffffff


	//   ....[24]....
        /*0104*/ 	.word	0xffffffff


	//   ....[25]....
        /*0108*/ 	.word	0xffffffff


	//   ....[26]....
        /*010c*/ 	.word	0xffffffff


	//   ....[27]....
        /*0110*/ 	.word	0xffffffff


	//   ....[28]....
        /*0114*/ 	.word	0xffffffff


	//   ....[29]....
        /*0118*/ 	.word	0xffffffff


	//   ....[30]....
        /*011c*/ 	.word	0xffffffff


	//   ....[31]....
        /*0120*/ 	.word	0xffffffff


	//   ....[32]....
        /*0124*/ 	.word	0xffffffff


	//   ....[33]....
        /*0128*/ 	.word	0xffffffff


	//   ....[34]....
        /*012c*/ 	.word	0xffffffff


	//   ....[35]....
        /*0130*/ 	.word	0x0500000f


	//   ....[36]....
        /*0134*/ 	.word	0x0500000f


	//   ....[37]....
        /*0138*/ 	.word	0x0500000f


	//   ....[38]....
        /*013c*/ 	.word	0x0500000f


	//   ....[39]....
        /*0140*/ 	.word	0x0500000f


	//   ....[40]....
        /*0144*/ 	.word	0x0500000f


	//   ....[41]....
        /*0148*/ 	.word	0x0500000f


	//   ....[42]....
        /*014c*/ 	.word	0x0500000f


	//   ....[43]....
        /*0150*/ 	.word	0x0500000f


	//   ....[44]....
        /*0154*/ 	.word	0x0500000f


	//   ....[45]....
        /*0158*/ 	.word	0x0500000f


	//   ....[46]....
        /*015c*/ 	.word	0x0500000f


	//   ....[47]....
        /*0160*/ 	.word	0x0500000f


	//   ....[48]....
        /*0164*/ 	.word	0x0500000f


	//   ....[49]....
        /*0168*/ 	.word	0x0500000f


	//   ....[50]....
        /*016c*/ 	.word	0x0500000f


	//   ....[51]....
        /*0170*/ 	.word	0x0500000f


	//   ....[52]....
        /*0174*/ 	.word	0x0500000f


	//   ....[53]....
        /*0178*/ 	.word	0x0500000f


	//   ....[54]....
        /*017c*/ 	.word	0x0500000f


	//   ....[55]....
        /*0180*/ 	.word	0x0500000f


	//----- nvinfo : EIATTR_COOP_GROUP_INSTR_OFFSETS
	.align		4
.L_66:
        /*0184*/ 	.byte	0x04, 0x28
        /*0186*/ 	.short	(.L_68 - .L_67)


	//   ....[0]....
.L_67:
        /*0188*/ 	.word	0x000003c0


	//   ....[1]....
        /*018c*/ 	.word	0x000003d0


	//   ....[2]....
        /*0190*/ 	.word	0x000003f0


	//   ....[3]....
        /*0194*/ 	.word	0x00000410


	//   ....[4]....
        /*0198*/ 	.word	0x00000430


	//   ....[5]....
        /*019c*/ 	.word	0x00000450


	//   ....[6]....
        /*01a0*/ 	.word	0x00000470


	//   ....[7]....
        /*01a4*/ 	.word	0x00000880


	//   ....[8]....
        /*01a8*/ 	.word	0x000008a0


	//   ....[9]....
        /*01ac*/ 	.word	0x000008d0


	//   ....[10]....
        /*01b0*/ 	.word	0x000008f0


	//   ....[11]....
        /*01b4*/ 	.word	0x00000910


	//   ....[12]....
        /*01b8*/ 	.word	0x00000930


	//   ....[13]....
        /*01bc*/ 	.word	0x000009e0


	//   ....[14]....
        /*01c0*/ 	.word	0x00000a00


	//   ....[15]....
        /*01c4*/ 	.word	0x00000a20


	//   ....[16]....
        /*01c8*/ 	.word	0x00000a40


	//   ....[17]....
        /*01cc*/ 	.word	0x00000a60


	//   ....[18]....
        /*01d0*/ 	.word	0x00000a80


	//   ....[19]....
        /*01d4*/ 	.word	0x00000a90


	//   ....[20]....
        /*01d8*/ 	.word	0x00000aa0


	//   ....[21]....
        /*01dc*/ 	.word	0x00000b20


	//   ....[22]....
        /*01e0*/ 	.word	0x00000b30


	//   ....[23]....
        /*01e4*/ 	.word	0x00000b50


	//   ....[24]....
        /*01e8*/ 	.word	0x00000b70


	//   ....[25]....
        /*01ec*/ 	.word	0x00000b90


	//   ....[26]....
        /*01f0*/ 	.word	0x00000bb0


	//   ....[27]....
        /*01f4*/ 	.word	0x00000bd0


	//   ....[28]....
        /*01f8*/ 	.word	0x00000c70


	//   ....[29]....
        /*01fc*/ 	.word	0x00000c80


	//   ....[30]....
        /*0200*/ 	.word	0x00000ca0


	//   ....[31]....
        /*0204*/ 	.word	0x00000cc0


	//   ....[32]....
        /*0208*/ 	.word	0x00000ce0


	//   ....[33]....
        /*020c*/ 	.word	0x00000d00


	//   ....[34]....
        /*0210*/ 	.word	0x00000d20


	//   ....[35]....
        /*0214*/ 	.word	0x00001250


	//   ....[36]....
        /*0218*/ 	.word	0x000012c0


	//   ....[37]....
        /*021c*/ 	.word	0x00001320


	//   ....[38]....
        /*0220*/ 	.word	0x00001380


	//   ....[39]....
        /*0224*/ 	.word	0x000013e0


	//   ....[40]....
        /*0228*/ 	.word	0x00001440


	//   ....[41]....
        /*022c*/ 	.word	0x000014a0


	//   ....[42]....
        /*0230*/ 	.word	0x00001510


	//   ....[43]....
        /*0234*/ 	.word	0x00001570


	//   ....[44]....
        /*0238*/ 	.word	0x000015d0


	//   ....[45]....
        /*023c*/ 	.word	0x00001630


	//   ....[46]....
        /*0240*/ 	.word	0x00001690


	//   ....[47]....
        /*0244*/ 	.word	0x000016f0


	//   ....[48]....
        /*0248*/ 	.word	0x00001720


	//   ....[49]....
        /*024c*/ 	.word	0x000017a0


	//   ....[50]....
        /*0250*/ 	.word	0x00001820


	//   ....[51]....
        /*0254*/ 	.word	0x00001880


	//   ....[52]....
        /*0258*/ 	.word	0x000018e0


	//   ....[53]....
        /*025c*/ 	.word	0x00001940


	//   ....[54]....
        /*0260*/ 	.word	0x000019a0


	//   ....[55]....
        /*0264*/ 	.word	0x000019d0


	//----- nvinfo : EIATTR_VRC_CTA_INIT_COUNT
	.align		4
.L_68:
        /*0268*/ 	.byte	0x02, 0x4a
	.zero		1
	.zero		1


	//----- nvinfo : EIATTR_SYSCALL_OFFSETS
	.align		4
        /*026c*/ 	.byte	0x04, 0x46
        /*026e*/ 	.short	(.L_70 - .L_69)


	//   ....[0]....
.L_69:
        /*0270*/ 	.word	0x00000fc0


	//   ....[1]....
        /*0274*/ 	.word	0x00001190


	//----- nvinfo : EIATTR_EXIT_INSTR_OFFSETS
	.align		4
.L_70:
        /*0278*/ 	.byte	0x04, 0x1c
        /*027a*/ 	.short	(.L_72 - .L_71)


	//   ....[0]....
.L_71:
        /*027c*/ 	.word	0x00000df0


	//   ....[1]....
        /*0280*/ 	.word	0x00001090


	//   ....[2]....
        /*0284*/ 	.word	0x00001210


	//----- nvinfo : EIATTR_CRS_STACK_SIZE
	.align		4
.L_72:
        /*0288*/ 	.byte	0x04, 0x1e
        /*028a*/ 	.short	(.L_74 - .L_73)
.L_73:
        /*028c*/ 	.word	0x00000000


	//----- nvinfo : EIATTR_CBANK_PARAM_SIZE
	.align		4
.L_74:
        /*0290*/ 	.byte	0x03, 0x19
        /*0292*/ 	.short	0x0038


	//----- nvinfo : EIATTR_PARAM_CBANK
	.align		4
        /*0294*/ 	.byte	0x04, 0x0a
        /*0296*/ 	.short	(.L_76 - .L_75)
	.align		4
.L_75:
        /*0298*/ 	.word	index@(.nv.constant0._Z21shared_split_k_kernelPKfS0_S0_PfS1_S1_ii)
        /*029c*/ 	.short	0x0380
        /*029e*/ 	.short	0x0038


	//----- nvinfo : EIATTR_SW_WAR
	.align		4
.L_76:
        /*02a0*/ 	.byte	0x04, 0x36
        /*02a2*/ 	.short	(.L_78 - .L_77)
.L_77:
        /*02a4*/ 	.word	0x00000008
.L_78:


//--------------------- .nv.callgraph             --------------------------
	.section	.nv.callgraph,"",@"SHT_CUDA_CALLGRAPH"
	.align	4
	.sectionentsize	8
	.align		4
        /*0000*/ 	.word	0x00000000
	.align		4
        /*0004*/ 	.word	0xffffffff
	.align		4
        /*0008*/ 	.word	index@(_Z16reduction_kernelPKfS0_S0_Pfi)
	.align		4
        /*000c*/ 	.word	index@(vprintf)
	.align		4
        /*0010*/ 	.word	index@(_Z21shared_split_k_kernelPKfS0_S0_PfS1_S1_ii)
	.align		4
        /*0014*/ 	.word	index@(vprintf)
	.align		4
        /*0018*/ 	.word	0x00000000
	.align		4
        /*001c*/ 	.word	0xfffffffe
	.align		4
        /*0020*/ 	.word	0x00000000
	.align		4
        /*0024*/ 	.word	0xfffffffd
	.align		4
        /*0028*/ 	.word	0x00000000
	.align		4
        /*002c*/ 	.word	0xfffffffc


//--------------------- .nv.constant4             --------------------------
	.section	.nv.constant4,"a",@progbits
	.align	8
	.align		8
.nv.constant4:
        /*0000*/ 	.dword	vprintf
	.align		8
        /*0008*/ 	.dword	$str
	.align		8
        /*0010*/ 	.dword	$str$1
	.align		8
        /*0018*/ 	.dword	$str$2
	.align		8
        /*0020*/ 	.dword	$str$3
	.align		8
        /*0028*/ 	.dword	$str$4
	.align		8
        /*0030*/ 	.dword	$str$5
	.align		8
        /*0038*/ 	.dword	$str$6


//--------------------- .text._Z16reduction_kernelPKfS0_S0_Pfi --------------------------
	.section	.text._Z16reduction_kernelPKfS0_S0_Pfi,"ax",@progbits
	.align	128
        .global         _Z16reduction_kernelPKfS0_S0_Pfi
        .type           _Z16reduction_kernelPKfS0_S0_Pfi,@function
        .size           _Z16reduction_kernelPKfS0_S0_Pfi,(.L_x_71 - _Z16reduction_kernelPKfS0_S0_Pfi)
        .other          _Z16reduction_kernelPKfS0_S0_Pfi,@"STO_CUDA_ENTRY STV_DEFAULT"
_Z16reduction_kernelPKfS0_S0_Pfi:
.text._Z16reduction_kernelPKfS0_S0_Pfi:
[----:B------:R-:W0:Y:S01]  /*0000*/  LDC R1, c[0x0][0x37c] ;  /* 0x0000df00ff017b82 */ /* 0x000e220000000800 */
[----:B------:R-:W1:Y:S07]  /*0010*/  S2R R16, SR_TID.Y ;  /* 0x0000000000107919 */ /* 0x000e6e0000002200 */
[----:B------:R-:W2:Y:S01]  /*0020*/  S2UR UR6, SR_CgaCtaId ;  /* 0x00000000000679c3 */ /* 0x000ea20000008800 */
[----:B------:R-:W1:Y:S01]  /*0030*/  LDCU UR38, c[0x0][0x3a0] ;  /* 0x00007400ff2677ac */ /* 0x000e620008000800 */
[----:B0-----:R-:W-:Y:S01]  /*0040*/  VIADD R1, R1, 0xffffffb8 ;  /* 0xffffffb801017836 */ /* 0x001fe20000000000 */
[----:B------:R-:W0:Y:S01]  /*0050*/  S2R R19, SR_TID.X ;  /* 0x0000000000137919 */ /* 0x000e220000002100 */
[----:B------:R-:W-:Y:S01]  /*0060*/  BSSY.RECONVERGENT B6, `(.L_x_0) ;  /* 0x0000037000067945 */ /* 0x000fe20003800200 */
[----:B------:R-:W3:Y:S01]  /*0070*/  LDCU UR8, c[0x0][0x2f8] ;  /* 0x00005f00ff0877ac */ /* 0x000ee20008000800 */
[----:B------:R-:W4:Y:S01]  /*0080*/  LDCU UR9, c[0x0][0x2fc] ;  /* 0x00005f80ff0977ac */ /* 0x000f220008000800 */
[----:B------:R-:W-:Y:S01]  /*0090*/  UMOV UR4, 0x400 ;  /* 0x0000040000047882 */ /* 0x000fe20000000000 */
[----:B------:R-:W0:Y:S01]  /*00a0*/  LDCU.64 UR36, c[0x0][0x358] ;  /* 0x00006b00ff2477ac */ /* 0x000e220008000a00 */
[----:B------:R-:W-:Y:S01]  /*00b0*/  UIADD3 UR5, UPT, UPT, UR4, 0x200, URZ ;  /* 0x0000020004057890 */ /* 0x000fe2000fffe0ff */
[----:B---3--:R-:W-:Y:S01]  /*00c0*/  IADD3 R26, P1, PT, R1, UR8, RZ ;  /* 0x00000008011a7c10 */ /* 0x008fe2000ff3e0ff */
[----:B--2---:R-:W-:-:S02]  /*00d0*/  ULEA UR7, UR6, UR4, 0x18 ;  /* 0x0000000406077291 */ /* 0x004fc4000f8ec0ff */
[----:B------:R-:W-:Y:S02]  /*00e0*/  UIADD3 UR4, UPT, UPT, UR4, 0x208, URZ ;  /* 0x0000020804047890 */ /* 0x000fe4000fffe0ff */
[----:B------:R-:W-:Y:S01]  /*00f0*/  ULEA UR5, UR6, UR5, 0x18 ;  /* 0x0000000506057291 */ /* 0x000fe2000f8ec0ff */
[----:B----4-:R-:W-:Y:S01]  /*0100*/  IMAD.X R25, RZ, RZ, UR9, P1 ;  /* 0x00000009ff197e24 */ /* 0x010fe200088e06ff */
[----:B------:R-:W-:Y:S01]  /*0110*/  ULEA UR4, UR6, UR4, 0x18 ;  /* 0x0000000406047291 */ /* 0x000fe2000f8ec0ff */
[C---:B-1----:R-:W-:Y:S02]  /*0120*/  ISETP.GE.AND P0, PT, R16.reuse, UR38, PT ;  /* 0x0000002610007c0c */ /* 0x042fe4000bf06270 */
[C---:B------:R-:W-:Y:S02]  /*0130*/  LEA R0, R16.reuse, UR7, 0x8 ;  /* 0x0000000710007c11 */ /* 0x040fe4000f8e40ff */
[C---:B------:R-:W-:Y:S02]  /*0140*/  LEA R17, R16.reuse, UR5, 0x2 ;  /* 0x0000000510117c11 */ /* 0x040fe4000f8e10ff */
[----:B------:R-:W-:Y:S01]  /*0150*/  LEA R30, R16, UR4, 0x2 ;  /* 0x00000004101e7c11 */ /* 0x000fe2000f8e10ff */
[----:B0-----:R-:W-:-:S06]  /*0160*/  IMAD R31, R19, 0x4, R0 ;  /* 0x00000004131f7824 */ /* 0x001fcc00078e0200 */
[----:B------:R-:W-:Y:S05]  /*0170*/  @P0 BRA `(.L_x_1) ;  /* 0x0000000000800947 */ /* 0x000fea0003800000 */
[----:B------:R-:W0:Y:S01]  /*0180*/  S2R R3, SR_CTAID.Z ;  /* 0x0000000000037919 */ /* 0x000e220000002700 */
[----:B------:R-:W1:Y:S01]  /*0190*/  LDC.64 R22, c[0x0][0x380] ;  /* 0x0000e000ff167b82 */ /* 0x000e620000000a00 */
[----:B------:R-:W-:Y:S01]  /*01a0*/  MOV R8, 0x0 ;  /* 0x0000000000087802 */ /* 0x000fe20000000f00 */
[--C-:B------:R-:W-:Y:S01]  /*01b0*/  IMAD.MOV.U32 R18, RZ, RZ, R16.reuse ;  /* 0x000000ffff127224 */ /* 0x100fe200078e0010 */
[----:B------:R-:W2:Y:S01]  /*01c0*/  LDCU.64 UR4, c[0x4][0x18] ;  /* 0x01000300ff0477ac */ /* 0x000ea20008000a00 */
[----:B0-----:R-:W-:-:S05]  /*01d0*/  IMAD R2, R3, UR38, R16 ;  /* 0x0000002603027c24 */ /* 0x001fca000f8e0210 */
[----:B------:R-:W-:-:S05]  /*01e0*/  LEA R3, R2, R19, 0x6 ;  /* 0x0000001302037211 */ /* 0x000fca00078e30ff */
[----:B-1----:R-:W-:-:S05]  /*01f0*/  IMAD.WIDE.U32 R22, R3, 0x4, R22 ;  /* 0x0000000403167825 */ /* 0x002fca00078e0016 */
[----:B------:R-:W3:Y:S01]  /*0200*/  LDG.E R0, desc[UR36][R22.64] ;  /* 0x0000002416007981 */ /* 0x000ee2000c1e1900 */
[----:B------:R-:W0:Y:S01]  /*0210*/  LDC.64 R8, c[0x4][R8] ;  /* 0x0100000008087b82 */ /* 0x000e220000000a00 */
[----:B--2---:R-:W-:Y:S01]  /*0220*/  IMAD.U32 R4, RZ, RZ, UR4 ;  /* 0x00000004ff047e24 */ /* 0x004fe2000f8e00ff */
[----:B------:R-:W-:Y:S01]  /*0230*/  MOV R6, R26 ;  /* 0x0000001a00067202 */ /* 0x000fe20000000f00 */
[----:B------:R1:W-:Y:S01]  /*0240*/  STL.64 [R1], R18 ;  /* 0x0000001201007387 */ /* 0x0003e20000100a00 */
[----:B------:R-:W-:Y:S02]  /*0250*/  IMAD.U32 R5, RZ, RZ, UR5 ;  /* 0x00000005ff057e24 */ /* 0x000fe4000f8e00ff */
[----:B------:R-:W-:Y:S01]  /*0260*/  IMAD.MOV.U32 R7, RZ, RZ, R25 ;  /* 0x000000ffff077224 */ /* 0x000fe200078e0019 */
[----:B---3--:R-:W2:Y:S02]  /*0270*/  F2F.F64.F32 R10, R0 ;  /* 0x00000000000a7310 */ /* 0x008ea40000201800 */
[----:B0-2---:R1:W-:Y:S04]  /*0280*/  STL.64 [R1+0x8], R10 ;  /* 0x0000080a01007387 */ /* 0x0053e80000100a00 */
[----:B------:R-:W-:-:S07]  /*0290*/  LEPC R20, `(.L_x_2) ;  /* 0x000000001014794e */ /* 0x000fce0000000000 */
[----:B-1----:R-:W-:Y:S05]  /*02a0*/  CALL.ABS.NOINC R8 ;  /* 0x0000000008007343 */ /* 0x002fea0003c00000 */
.L_x_2:
[----:B------:R-:W2:Y:S01]  /*02b0*/  LDG.E R22, desc[UR36][R22.64] ;  /* 0x0000002416167981 */ /* 0x000ea2000c1e1900 */
[----:B------:R-:W-:-:S03]  /*02c0*/  ISETP.NE.AND P0, PT, R19, RZ, PT ;  /* 0x000000ff1300720c */ /* 0x000fc60003f05270 */
[----:B--2---:R0:W-:Y:S10]  /*02d0*/  STS [R31], R22 ;  /* 0x000000161f007388 */ /* 0x0041f40000000800 */
[----:B------:R-:W-:Y:S05]  /*02e0*/  @P0 BRA `(.L_x_3) ;  /* 0x0000000000380947 */ /* 0x000fea0003800000 */
[----:B------:R-:W1:Y:S08]  /*02f0*/  LDC.64 R4, c[0x0][0x388] ;  /* 0x0000e200ff047b82 */ /* 0x000e700000000a00 */
[----:B------:R-:W2:Y:S01]  /*0300*/  LDC.64 R6, c[0x0][0x390] ;  /* 0x0000e400ff067b82 */ /* 0x000ea20000000a00 */
[----:B-1----:R-:W-:-:S06]  /*0310*/  IMAD.WIDE.U32 R4, R2, 0x4, R4 ;  /* 0x0000000402047825 */ /* 0x002fcc00078e0004 */
[----:B------:R-:W3:Y:S01]  /*0320*/  LDG.E R4, desc[UR36][R4.64] ;  /* 0x0000002404047981 */ /* 0x000ee2000c1e1900 */
[----:B--2---:R-:W-:-:S06]  /*0330*/  IMAD.WIDE.U32 R2, R2, 0x4, R6 ;  /* 0x0000000402027825 */ /* 0x004fcc00078e0006 */
[----:B------:R-:W2:Y:S04]  /*0340*/  LDG.E R3, desc[UR36][R2.64] ;  /* 0x0000002402037981 */ /* 0x000ea8000c1e1900 */
[----:B---3--:R1:W-:Y:S04]  /*0350*/  STS [R17], R4 ;  /* 0x0000000411007388 */ /* 0x0083e80000000800 */
[----:B--2---:R1:W-:Y:S01]  /*0360*/  STS [R30], R3 ;  /* 0x000000031e007388 */ /* 0x0043e20000000800 */
[----:B------:R-:W-:Y:S05]  /*0370*/  BRA `(.L_x_3) ;  /* 0x0000000000147947 */ /* 0x000fea0003800000 */
.L_x_1:
[----:B------:R-:W-:Y:S01]  /*0380*/  ISETP.NE.AND P0, PT, R19, RZ, PT ;  /* 0x000000ff1300720c */ /* 0x000fe20003f05270 */
[----:B------:R2:W-:-:S12]  /*0390*/  STS [R31], RZ ;  /* 0x000000ff1f007388 */ /* 0x0005d80000000800 */
[----:B------:R-:W-:Y:S01]  /*03a0*/  @!P0 IMAD.MOV.U32 R3, RZ, RZ, -0x800000 ;  /* 0xff800000ff038424 */ /* 0x000fe200078e00ff */
[----:B------:R2:W-:Y:S04]  /*03b0*/  @!P0 STS [R17], RZ ;  /* 0x000000ff11008388 */ /* 0x0005e80000000800 */
[----:B------:R2:W-:Y:S02]  /*03c0*/  @!P0 STS [R30], R3 ;  /* 0x000000031e008388 */ /* 0x0005e40000000800 */
.L_x_3:
[----:B------:R-:W-:Y:S05]  /*03d0*/  BSYNC.RECONVERGENT B6 ;  /* 0x0000000000067941 */ /* 0x000fea0003800200 */
.L_x_0:
[----:B------:R-:W3:Y:S02]  /*03e0*/  LDCU UR4, c[0x0][0x3a0] ;  /* 0x00007400ff0477ac */ /* 0x000ee40008000800 */
[----:B---3--:R-:W-:-:S09]  /*03f0*/  UISETP.GE.AND UP0, UPT, UR4, 0x1, UPT ;  /* 0x000000010400788c */ /* 0x008fd2000bf06270 */
[----:B------:R-:W-:Y:S05]  /*0400*/  BRA.U !UP0, `(.L_x_4) ;  /* 0x0000000908307547 */ /* 0x000fea000b800000 */
[----:B------:R-:W-:-:S06]  /*0410*/  UIADD3 UR4, UPT, UPT, UR4, 0x1, URZ ;  /* 0x0000000104047890 */ /* 0x000fcc000fffe0ff */
[----:B------:R-:W-:-:S07]  /*0420*/  IMAD.U32 R29, RZ, RZ, UR4 ;  /* 0x00000004ff1d7e24 */ /* 0x000fce000f8e00ff */
.L_x_12:
[----:B------:R-:W3:Y:S01]  /*0430*/  LDCU UR4, c[0x0][0x2f8] ;  /* 0x00005f00ff0477ac */ /* 0x000ee20008000800 */
[----:B------:R-:W-:Y:S01]  /*0440*/  LEA.HI R23, R29, R29, RZ, 0x1 ;  /* 0x0000001d1d177211 */ /* 0x000fe200078f08ff */
[----:B------:R-:W-:Y:S01]  /*0450*/  IMAD.MOV.U32 R6, RZ, RZ, R26 ;  /* 0x000000ffff067224 */ /* 0x000fe200078e001a */
[----:B------:R-:W-:Y:S02]  /*0460*/  MOV R24, 0x0 ;  /* 0x0000000000187802 */ /* 0x000fe40000000f00 */
[----:B------:R-:W-:Y:S02]  /*0470*/  SHF.R.S32.HI R23, RZ, 0x1, R23 ;  /* 0x00000001ff177819 */ /* 0x000fe40000011417 */
[----:B0-----:R4:W0:Y:S01]  /*0480*/  LDC.64 R8, c[0x4][R24] ;  /* 0x0100000018087b82 */ /* 0x0018220000000a00 */
[----:B------:R-:W-:Y:S02]  /*0490*/  MOV R7, R25 ;  /* 0x0000001900077202 */ /* 0x000fe40000000f00 */
[----:B---3--:R-:W-:Y:S01]  /*04a0*/  IADD3 R2, PT, PT, R26, -UR4, RZ ;  /* 0x800000041a027c10 */ /* 0x008fe2000fffe0ff */
[----:B-1----:R-:W1:Y:S04]  /*04b0*/  LDCU.64 UR4, c[0x4][0x20] ;  /* 0x01000400ff0477ac */ /* 0x002e680008000a00 */
[----:B------:R4:W-:Y:S01]  /*04c0*/  STL [R2], R23 ;  /* 0x0000001702007387 */ /* 0x0009e20000100800 */
[----:B-1----:R-:W-:-:S02]  /*04d0*/  IMAD.U32 R4, RZ, RZ, UR4 ;  /* 0x00000004ff047e24 */ /* 0x002fc4000f8e00ff */
[----:B----4-:R-:W-:-:S07]  /*04e0*/  IMAD.U32 R5, RZ, RZ, UR5 ;  /* 0x00000005ff057e24 */ /* 0x010fce000f8e00ff */
[----:B------:R-:W-:-:S07]  /*04f0*/  LEPC R20, `(.L_x_5) ;  /* 0x000000001014794e */ /* 0x000fce0000000000 */
[----:B0-2---:R-:W-:Y:S05]  /*0500*/  CALL.ABS.NOINC R8 ;  /* 0x0000000008007343 */ /* 0x005fea0003c00000 */
.L_x_5:
[----:B------:R-:W-:Y:S01]  /*0510*/  ISETP.GE.AND P0, PT, R16, R23, PT ;  /* 0x000000171000720c */ /* 0x000fe20003f06270 */
[----:B------:R-:W-:Y:S05]  /*0520*/  WARPSYNC.ALL ;  /* 0x0000000000007948 */ /* 0x000fea0003800000 */
[----:B------:R-:W-:Y:S01]  /*0530*/  BAR.SYNC.DEFER_BLOCKING 0x0 ;  /* 0x0000000000007b1d */ /* 0x000fe20000010000 */
[----:B------:R-:W-:Y:S02]  /*0540*/  HFMA2 R27, -RZ, RZ, 0, 0 ;  /* 0x00000000ff1b7431 */ /* 0x000fe400000001ff */
[----:B------:R-:W-:Y:S02]  /*0550*/  IMAD.MOV.U32 R22, RZ, RZ, RZ ;  /* 0x000000ffff167224 */ /* 0x000fe400078e00ff */
[----:B------:R-:W-:-:S02]  /*0560*/  IMAD.MOV.U32 R28, RZ, RZ, -0x800000 ;  /* 0xff800000ff1c7424 */ /* 0x000fc400078e00ff */
[----:B------:R-:W-:Y:S02]  /*0570*/  IMAD.MOV.U32 R18, RZ, RZ, RZ ;  /* 0x000000ffff127224 */ /* 0x000fe400078e00ff */
[----:B------:R-:W-:Y:S01]  /*0580*/  IMAD.MOV.U32 R17, RZ, RZ, RZ ;  /* 0x000000ffff117224 */ /* 0x000fe200078e00ff */
[----:B------:R-:W-:Y:S06]  /*0590*/  @P0 BRA `(.L_x_6) ;  /* 0x0000000000e80947 */ /* 0x000fec0003800000 */
[----:B------:R-:W-:Y:S01]  /*05a0*/  IMAD.IADD R17, R23, 0x1, R16 ;  /* 0x0000000117117824 */ /* 0x000fe200078e0210 */
[----:B------:R0:W-:Y:S01]  /*05b0*/  STL [R2+0x8], R19 ;  /* 0x0000081302007387 */ /* 0x0001e20000100800 */
[----:B------:R0:W1:Y:S01]  /*05c0*/  LDC.64 R8, c[0x4][R24] ;  /* 0x0100000018087b82 */ /* 0x0000620000000a00 */
[----:B------:R-:W2:Y:S01]  /*05d0*/  LDCU.64 UR4, c[0x4][0x28] ;  /* 0x01000500ff0477ac */ /* 0x000ea20008000a00 */
[----:B------:R-:W-:Y:S01]  /*05e0*/  IMAD.MOV.U32 R6, RZ, RZ, R26 ;  /* 0x000000ffff067224 */ /* 0x000fe200078e001a */
[----:B------:R0:W-:Y:S01]  /*05f0*/  STL.64 [R2], R16 ;  /* 0x0000001002007387 */ /* 0x0001e20000100a00 */
[----:B------:R-:W-:Y:S02]  /*0600*/  IMAD.MOV.U32 R7, RZ, RZ, R25 ;  /* 0x000000ffff077224 */ /* 0x000fe400078e0019 */
[----:B--2---:R-:W-:Y:S01]  /*0610*/  IMAD.U32 R4, RZ, RZ, UR4 ;  /* 0x00000004ff047e24 */ /* 0x004fe2000f8e00ff */
[----:B0-----:R-:W-:-:S07]  /*0620*/  MOV R5, UR5 ;  /* 0x0000000500057c02 */ /* 0x001fce0008000f00 */
[----:B------:R-:W-:-:S07]  /*0630*/  LEPC R20, `(.L_x_7) ;  /* 0x000000001014794e */ /* 0x000fce0000000000 */
[----:B-1----:R-:W-:Y:S05]  /*0640*/  CALL.ABS.NOINC R8 ;  /* 0x0000000008007343 */ /* 0x002fea0003c00000 */
.L_x_7:
[C---:B------:R-:W-:Y:S01]  /*0650*/  IMAD R0, R23.reuse, 0x4, R30 ;  /* 0x0000000417007824 */ /* 0x040fe200078e021e */
[----:B------:R-:W-:Y:S01]  /*0660*/  LDS R3, [R30] ;  /* 0x000000001e037984 */ /* 0x000fe20000000800 */
[----:B------:R-:W-:Y:S01]  /*0670*/  LEA R27, R23, R31, 0x8 ;  /* 0x0000001f171b7211 */ /* 0x000fe200078e40ff */
[----:B------:R-:W-:Y:S01]  /*0680*/  IMAD.MOV.U32 R5, RZ, RZ, 0x3bbb989d ;  /* 0x3bbb989dff057424 */ /* 0x000fe200078e00ff */
[----:B------:R-:W-:Y:S01]  /*0690*/  MOV R22, R16 ;  /* 0x0000001000167202 */ /* 0x000fe20000000f00 */
[----:B------:R-:W-:Y:S01]  /*06a0*/  IMAD.MOV.U32 R6, RZ, RZ, 0x437c0000 ;  /* 0x437c0000ff067424 */ /* 0x000fe200078e00ff */
[----:B------:R-:W0:Y:S01]  /*06b0*/  LDS R0, [R0] ;  /* 0x0000000000007984 */ /* 0x000e220000000800 */
[----:B------:R-:W-:Y:S01]  /*06c0*/  IMAD.MOV.U32 R18, RZ, RZ, R17 ;  /* 0x000000ffff127224 */ /* 0x000fe200078e0011 */
[----:B------:R-:W1:Y:S02]  /*06d0*/  LDCU.64 UR4, c[0x4][0x30] ;  /* 0x01000600ff0477ac */ /* 0x000e640008000a00 */
[----:B------:R-:W2:Y:S04]  /*06e0*/  LDS R27, [R27] ;  /* 0x000000001b1b7984 */ /* 0x000ea80000000800 */
[----:B------:R-:W-:Y:S04]  /*06f0*/  STL.64 [R2+0x8], R18 ;  /* 0x0000081202007387 */ /* 0x000fe80000100a00 */
[----:B------:R-:W-:Y:S01]  /*0700*/  STL.64 [R2], R22 ;  /* 0x0000001602007387 */ /* 0x000fe20000100a00 */
[C---:B0-----:R-:W-:Y:S01]  /*0710*/  FMNMX R28, R3.reuse, R0, !PT ;  /* 0x00000000031c7209 */ /* 0x041fe20007800000 */
[----:B--2---:R-:W0:Y:S04]  /*0720*/  F2F.F64.F32 R8, R27 ;  /* 0x0000001b00087310 */ /* 0x004e280000201800 */
[--C-:B------:R-:W-:Y:S01]  /*0730*/  FADD R3, R3, -R28.reuse ;  /* 0x8000001c03037221 */ /* 0x100fe20000000000 */
[----:B------:R-:W-:-:S03]  /*0740*/  FADD R10, R0, -R28 ;  /* 0x8000001c000a7221 */ /* 0x000fc60000000000 */
[-C--:B------:R-:W-:Y:S01]  /*0750*/  FFMA.SAT R4, R3, R5.reuse, 0.5 ;  /* 0x3f00000003047423 */ /* 0x080fe20000002005 */
[----:B------:R-:W-:-:S03]  /*0760*/  FFMA.SAT R5, R10, R5, 0.5 ;  /* 0x3f0000000a057423 */ /* 0x000fc60000002005 */
[-C--:B------:R-:W-:Y:S01]  /*0770*/  FFMA.RM R4, R4, R6.reuse, 12582913 ;  /* 0x4b40000104047423 */ /* 0x080fe20000004006 */
[----:B------:R-:W-:-:S03]  /*0780*/  FFMA.RM R5, R5, R6, 12582913 ;  /* 0x4b40000105057423 */ /* 0x000fc60000004006 */
[C---:B------:R-:W-:Y:S01]  /*0790*/  FADD R0, R4.reuse, -12583039 ;  /* 0xcb40007f04007421 */ /* 0x040fe20000000000 */
[----:B------:R-:W-:Y:S01]  /*07a0*/  FADD R7, R5, -12583039 ;  /* 0xcb40007f05077421 */ /* 0x000fe20000000000 */
[----:B0-----:R0:W-:Y:S01]  /*07b0*/  STL.64 [R2+0x10], R8 ;  /* 0x0000100802007387 */ /* 0x0011e20000100a00 */
[----:B------:R-:W-:Y:S02]  /*07c0*/  IMAD.SHL.U32 R4, R4, 0x800000, RZ ;  /* 0x0080000004047824 */ /* 0x000fe400078e00ff */
[----:B------:R-:W-:Y:S01]  /*07d0*/  FFMA R0, R3, 1.4426950216293334961, -R0 ;  /* 0x3fb8aa3b03007823 */ /* 0x000fe20000000800 */
[----:B------:R-:W-:-:S03]  /*07e0*/  IMAD.SHL.U32 R5, R5, 0x800000, RZ ;  /* 0x0080000005057824 */ /* 0x000fc600078e00ff */
[----:B------:R-:W-:Y:S01]  /*07f0*/  FFMA R6, R3, 1.925963033500011079e-08, R0 ;  /* 0x32a5706003067823 */ /* 0x000fe20000000000 */
[----:B------:R-:W-:-:S03]  /*0800*/  FFMA R3, R10, 1.4426950216293334961, -R7 ;  /* 0x3fb8aa3b0a037823 */ /* 0x000fc60000000807 */
[----:B------:R2:W3:Y:S01]  /*0810*/  MUFU.EX2 R7, R6 ;  /* 0x0000000600077308 */ /* 0x0004e20000000800 */
[----:B------:R-:W-:Y:S02]  /*0820*/  FFMA R0, R10, 1.925963033500011079e-08, R3 ;  /* 0x32a570600a007823 */ /* 0x000fe40000000003 */
[----:B0-----:R0:W4:Y:S05]  /*0830*/  LDC.64 R2, c[0x4][R24] ;  /* 0x0100000018027b82 */ /* 0x00112a0000000a00 */
[----:B------:R-:W5:Y:S01]  /*0840*/  MUFU.EX2 R0, R0 ;  /* 0x0000000000007308 */ /* 0x000f620000000800 */
[----:B--2---:R-:W-:Y:S02]  /*0850*/  IMAD.MOV.U32 R6, RZ, RZ, R26 ;  /* 0x000000ffff067224 */ /* 0x004fe400078e001a */
[----:B---3--:R-:W-:Y:S01]  /*0860*/  FMUL R22, R4, R7 ;  /* 0x0000000704167220 */ /* 0x008fe20000400000 */
[----:B-1----:R-:W-:-:S02]  /*0870*/  MOV R4, UR4 ;  /* 0x0000000400047c02 */ /* 0x002fc40008000f00 */
[----:B------:R-:W-:Y:S01]  /*0880*/  MOV R7, R25 ;  /* 0x0000001900077202 */ /* 0x000fe20000000f00 */
[----:B-----5:R-:W-:Y:S01]  /*0890*/  FMUL R18, R5, R0 ;  /* 0x0000000005127220 */ /* 0x020fe20000400000 */
[----:B0-----:R-:W-:-:S07]  /*08a0*/  IMAD.U32 R5, RZ, RZ, UR5 ;  /* 0x00000005ff057e24 */ /* 0x001fce000f8e00ff */
[----:B------:R-:W-:-:S07]  /*08b0*/  LEPC R20, `(.L_x_8) ;  /* 0x000000001014794e */ /* 0x000fce0000000000 */
[----:B----4-:R-:W-:Y:S05]  /*08c0*/  CALL.ABS.NOINC R2 ;  /* 0x0000000002007343 */ /* 0x010fea0003c00000 */
.L_x_8:
[----:B------:R-:W0:Y:S01]  /*08d0*/  S2UR UR5, SR_CgaCtaId ;  /* 0x00000000000579c3 */ /* 0x000e220000008800 */
[----:B------:R-:W-:Y:S02]  /*08e0*/  UMOV UR4, 0x400 ;  /* 0x0000040000047882 */ /* 0x000fe40000000000 */
[----:B------:R-:W-:-:S04]  /*08f0*/  UIADD3 UR4, UPT, UPT, UR4, 0x200, URZ ;  /* 0x0000020004047890 */ /* 0x000fc8000fffe0ff */
[----:B0-----:R-:W-:-:S06]  /*0900*/  ULEA UR4, UR5, UR4, 0x18 ;  /* 0x0000000405047291 */ /* 0x001fcc000f8ec0ff */
[----:B------:R-:W-:-:S05]  /*0910*/  LEA R0, R16, UR4, 0x2 ;  /* 0x0000000410007c11 */ /* 0x000fca000f8e10ff */
[----:B------:R-:W-:-:S06]  /*0920*/  IMAD R17, R23, 0x4, R0 ;  /* 0x0000000417117824 */ /* 0x000fcc00078e0200 */
[----:B------:R-:W0:Y:S02]  /*0930*/  LDS R17, [R17] ;  /* 0x0000000011117984 */ /* 0x000e240000000800 */
.L_x_6:
[----:B------:R-:W-:Y:S01]  /*0940*/  ISETP.GE.AND P0, PT, R16, R23, PT ;  /* 0x000000171000720c */ /* 0x000fe20003f06270 */
[----:B------:R-:W-:Y:S05]  /*0950*/  WARPSYNC.ALL ;  /* 0x0000000000007948 */ /* 0x000fea0003800000 */
[----:B------:R-:W-:Y:S06]  /*0960*/  BAR.SYNC.DEFER_BLOCKING 0x0 ;  /* 0x0000000000007b1d */ /* 0x000fec0000010000 */
[----:B------:R-:W-:Y:S04]  /*0970*/  BSSY.RECONVERGENT B6, `(.L_x_9) ;  /* 0x0000032000067945 */ /* 0x000fe80003800200 */
[----:B------:R-:W-:Y:S05]  /*0980*/  @P0 BRA `(.L_x_10) ;  /* 0x0000000000c00947 */ /* 0x000fea0003800000 */
[----:B------:R-:W1:Y:S01]  /*0990*/  S2UR UR5, SR_CgaCtaId ;  /* 0x00000000000579c3 */ /* 0x000e620000008800 */
[----:B------:R-:W-:Y:S01]  /*09a0*/  IMAD R10, R23, 0x4, R30 ;  /* 0x00000004170a7824 */ /* 0x000fe200078e021e */
[----:B------:R-:W-:Y:S01]  /*09b0*/  UMOV UR4, 0x400 ;  /* 0x0000040000047882 */ /* 0x000fe20000000000 */
[----:B------:R-:W2:Y:S01]  /*09c0*/  LDS R12, [R30] ;  /* 0x000000001e0c7984 */ /* 0x000ea20000000800 */
[----:B------:R-:W-:Y:S01]  /*09d0*/  UIADD3 UR4, UPT, UPT, UR4, 0x200, URZ ;  /* 0x0000020004047890 */ /* 0x000fe2000fffe0ff */
[----:B------:R-:W3:Y:S01]  /*09e0*/  F2F.F64.F32 R8, R18 ;  /* 0x0000001200087310 */ /* 0x000ee20000201800 */
[----:B------:R-:W-:Y:S01]  /*09f0*/  MOV R14, 0x0 ;  /* 0x00000000000e7802 */ /* 0x000fe20000000f00 */
[----:B------:R-:W4:Y:S04]  /*0a00*/  LDS R10, [R10] ;  /* 0x000000000a0a7984 */ /* 0x000f280000000800 */
[----:B------:R-:W5:Y:S02]  /*0a10*/  LDS R15, [R31] ;  /* 0x000000001f0f7984 */ /* 0x000f640000000800 */
[----:B------:R-:W0:Y:S08]  /*0a20*/  F2F.F64.F32 R4, R28 ;  /* 0x0000001c00047310 */ /* 0x000e300000201800 */
[----:B------:R-:W-:Y:S01]  /*0a30*/  F2F.F64.F32 R6, R22 ;  /* 0x0000001600067310 */ /* 0x000fe20000201800 */
[----:B-1----:R-:W-:-:S06]  /*0a40*/  ULEA UR4, UR5, UR4, 0x18 ;  /* 0x0000000405047291 */ /* 0x002fcc000f8ec0ff */
[----:B------:R-:W-:-:S05]  /*0a50*/  LEA R2, R16, UR4, 0x2 ;  /* 0x0000000410027c11 */ /* 0x000fca000f8e10ff */
[----:B------:R-:W1:Y:S01]  /*0a60*/  LDCU UR4, c[0x0][0x2f8] ;  /* 0x00005f00ff0477ac */ /* 0x000e620008000800 */
[----:B------:R-:W5:Y:S01]  /*0a70*/  LDS R3, [R2] ;  /* 0x0000000002037984 */ /* 0x000f620000000800 */
[----:B--2---:R-:W2:Y:S08]  /*0a80*/  F2F.F64.F32 R12, R12 ;  /* 0x0000000c000c7310 */ /* 0x004eb00000201800 */
[----:B----4-:R-:W4:Y:S01]  /*0a90*/  F2F.F64.F32 R10, R10 ;  /* 0x0000000a000a7310 */ /* 0x010f220000201800 */
[----:B-1----:R-:W-:Y:S01]  /*0aa0*/  IADD3 R0, PT, PT, R26, -UR4, RZ ;  /* 0x800000041a007c10 */ /* 0x002fe2000fffe0ff */
[----:B------:R-:W1:Y:S04]  /*0ab0*/  LDCU.64 UR4, c[0x4][0x38] ;  /* 0x01000700ff0477ac */ /* 0x000e680008000a00 */
[----:B---3--:R3:W-:Y:S04]  /*0ac0*/  STL.64 [R0+0x20], R8 ;  /* 0x0000200800007387 */ /* 0x0087e80000100a00 */
[----:B0-----:R0:W-:Y:S04]  /*0ad0*/  STL.64 [R0+0x10], R4 ;  /* 0x0000100400007387 */ /* 0x0011e80000100a00 */
[----:B--2---:R-:W-:Y:S01]  /*0ae0*/  STL.64 [R0], R12 ;  /* 0x0000000c00007387 */ /* 0x004fe20000100a00 */
[----:B---3--:R-:W2:Y:S03]  /*0af0*/  F2F.F64.F32 R8, R17 ;  /* 0x0000001100087310 */ /* 0x008ea60000201800 */
[----:B----4-:R-:W-:Y:S04]  /*0b00*/  STL.64 [R0+0x8], R10 ;  /* 0x0000080a00007387 */ /* 0x010fe80000100a00 */
[----:B------:R5:W-:Y:S01]  /*0b10*/  STL.64 [R0+0x18], R6 ;  /* 0x0000180600007387 */ /* 0x000be20000100a00 */
[----:B0-----:R-:W0:Y:S03]  /*0b20*/  F2F.F64.F32 R4, R27 ;  /* 0x0000001b00047310 */ /* 0x001e260000201800 */
[----:B--2---:R2:W-:Y:S05]  /*0b30*/  STL.64 [R0+0x30], R8 ;  /* 0x0000300800007387 */ /* 0x0045ea0000100a00 */
[----:B-----5:R-:W3:Y:S01]  /*0b40*/  F2F.F64.F32 R6, R15 ;  /* 0x0000000f00067310 */ /* 0x020ee20000201800 */
[----:B0-----:R0:W-:Y:S01]  /*0b50*/  STL.64 [R0+0x28], R4 ;  /* 0x0000280400007387 */ /* 0x0011e20000100a00 */
[----:B--2---:R2:W4:Y:S03]  /*0b60*/  LDC.64 R8, c[0x4][R14] ;  /* 0x010000000e087b82 */ /* 0x0045260000000a00 */
[----:B---3--:R3:W-:Y:S03]  /*0b70*/  STL.64 [R0+0x38], R6 ;  /* 0x0000380600007387 */ /* 0x0087e60000100a00 */
[----:B0-----:R-:W0:Y:S01]  /*0b80*/  F2F.F64.F32 R4, R3 ;  /* 0x0000000300047310 */ /* 0x001e220000201800 */
[----:B---3--:R-:W-:Y:S01]  /*0b90*/  MOV R6, R26 ;  /* 0x0000001a00067202 */ /* 0x008fe20000000f00 */
[----:B------:R-:W-:Y:S01]  /*0ba0*/  IMAD.MOV.U32 R7, RZ, RZ, R25 ;  /* 0x000000ffff077224 */ /* 0x000fe200078e0019 */
[----:B0-----:R1:W-:Y:S02]  /*0bb0*/  STL.64 [R0+0x40], R4 ;  /* 0x0000400400007387 */ /* 0x0013e40000100a00 */
[----:B-1----:R-:W-:-:S02]  /*0bc0*/  IMAD.U32 R4, RZ, RZ, UR4 ;  /* 0x00000004ff047e24 */ /* 0x002fc4000f8e00ff */
[----:B--2---:R-:W-:-:S07]  /*0bd0*/  IMAD.U32 R5, RZ, RZ, UR5 ;  /* 0x00000005ff057e24 */ /* 0x004fce000f8e00ff */
[----:B------:R-:W-:-:S07]  /*0be0*/  LEPC R20, `(.L_x_11) ;  /* 0x000000001014794e */ /* 0x000fce0000000000 */
[----:B----4-:R-:W-:Y:S05]  /*0bf0*/  CALL.ABS.NOINC R8 ;  /* 0x0000000008007343 */ /* 0x010fea0003c00000 */
.L_x_11:
[----:B------:R-:W0:Y:S02]  /*0c00*/  LDS R3, [R2] ;  /* 0x0000000002037984 */ /* 0x000e240000000800 */
[----:B0-----:R-:W-:-:S04]  /*0c10*/  FMUL R0, R3, R22 ;  /* 0x0000001603007220 */ /* 0x001fc80000400000 */
[----:B------:R-:W-:-:S05]  /*0c20*/  FFMA R17, R17, R18, R0 ;  /* 0x0000001211117223 */ /* 0x000fca0000000000 */
[----:B------:R-:W-:Y:S04]  /*0c30*/  STS [R2], R17 ;  /* 0x0000001102007388 */ /* 0x000fe80000000800 */
[----:B------:R-:W0:Y:S02]  /*0c40*/  LDS R3, [R31] ;  /* 0x000000001f037984 */ /* 0x000e240000000800 */
[----:B0-----:R-:W-:-:S04]  /*0c50*/  FMUL R22, R3, R22 ;  /* 0x0000001603167220 */ /* 0x001fc80000400000 */
[----:B------:R-:W-:-:S05]  /*0c60*/  FFMA R22, R27, R18, R22 ;  /* 0x000000121b167223 */ /* 0x000fca0000000016 */
[----:B------:R1:W-:Y:S04]  /*0c70*/  STS [R31], R22 ;  /* 0x000000161f007388 */ /* 0x0003e80000000800 */
[----:B------:R1:W-:Y:S02]  /*0c80*/  STS [R30], R28 ;  /* 0x0000001c1e007388 */ /* 0x0003e40000000800 */
.L_x_10:
[----:B------:R-:W-:Y:S05]  /*0c90*/  BSYNC.RECONVERGENT B6 ;  /* 0x0000000000067941 */ /* 0x000fea0003800200 */
.L_x_9:
[----:B------:R-:W-:Y:S01]  /*0ca0*/  ISETP.GT.AND P0, PT, R29, 0x3, PT ;  /* 0x000000031d00780c */ /* 0x000fe20003f04270 */
[----:B------:R-:W-:-:S12]  /*0cb0*/  IMAD.MOV.U32 R29, RZ, RZ, R23 ;  /* 0x000000ffff1d7224 */ /* 0x000fd800078e0017 */
[----:B------:R-:W-:Y:S05]  /*0cc0*/  @P0 BRA `(.L_x_12) ;  /* 0xfffffff400d80947 */ /* 0x000fea000383ffff */
.L_x_4:
[----:B------:R-:W-:Y:S05]  /*0cd0*/  WARPSYNC.ALL ;  /* 0x0000000000007948 */ /* 0x000fea0003800000 */
[----:B------:R-:W-:Y:S01]  /*0ce0*/  BAR.SYNC.DEFER_BLOCKING 0x0 ;  /* 0x0000000000007b1d */ /* 0x000fe20000010000 */
[----:B------:R-:W-:-:S13]  /*0cf0*/  ISETP.NE.AND P0, PT, R16, RZ, PT ;  /* 0x000000ff1000720c */ /* 0x000fda0003f05270 */
[----:B------:R-:W-:Y:S05]  /*0d00*/  @P0 EXIT ;  /* 0x000000000000094d */ /* 0x000fea0003800000 */
[----:B------:R-:W3:Y:S01]  /*0d10*/  S2UR UR5, SR_CgaCtaId ;  /* 0x00000000000579c3 */ /* 0x000ee20000008800 */
[----:B------:R-:W-:Y:S01]  /*0d20*/  UMOV UR4, 0x400 ;  /* 0x0000040000047882 */ /* 0x000fe20000000000 */
[----:B------:R-:W-:Y:S01]  /*0d30*/  BSSY.RECONVERGENT B0, `(.L_x_13) ;  /* 0x0000010000007945 */ /* 0x000fe20003800200 */
[----:B---3--:R-:W-:-:S06]  /*0d40*/  ULEA UR4, UR5, UR4, 0x18 ;  /* 0x0000000405047291 */ /* 0x008fcc000f8ec0ff */
[----:B------:R-:W-:-:S03]  /*0d50*/  LEA R0, R19, UR4, 0x2 ;  /* 0x0000000413007c11 */ /* 0x000fc6000f8e10ff */
[----:B-12---:R-:W1:Y:S04]  /*0d60*/  LDS R3, [UR4+0x200] ;  /* 0x00020004ff037984 */ /* 0x006e680008000800 */
[----:B------:R-:W2:Y:S01]  /*0d70*/  LDS R0, [R0] ;  /* 0x0000000000007984 */ /* 0x000ea20000000800 */
[----:B-1----:R-:W1:Y:S08]  /*0d80*/  MUFU.RCP R2, R3 ;  /* 0x0000000300027308 */ /* 0x002e700000001000 */
[----:B--2---:R-:W2:Y:S01]  /*0d90*/  FCHK P0, R0, R3 ;  /* 0x0000000300007302 */ /* 0x004ea20000000000 */
[----:B-1----:R-:W-:-:S04]  /*0da0*/  FFMA R5, -R3, R2, 1 ;  /* 0x3f80000003057423 */ /* 0x002fc80000000102 */
[----:B------:R-:W-:-:S04]  /*0db0*/  FFMA R5, R2, R5, R2 ;  /* 0x0000000502057223 */ /* 0x000fc80000000002 */
[----:B------:R-:W-:-:S04]  /*0dc0*/  FFMA R2, R0, R5, RZ ;  /* 0x0000000500027223 */ /* 0x000fc800000000ff */
[----:B------:R-:W-:-:S04]  /*0dd0*/  FFMA R4, -R3, R2, R0 ;  /* 0x0000000203047223 */ /* 0x000fc80000000100 */
[----:B------:R-:W-:Y:S01]  /*0de0*/  FFMA R5, R5, R4, R2 ;  /* 0x0000000405057223 */ /* 0x000fe20000000002 */
[----:B--2---:R-:W-:Y:S06]  /*0df0*/  @!P0 BRA `(.L_x_14) ;  /* 0x00000000000c8947 */ /* 0x004fec0003800000 */
[----:B------:R-:W-:-:S07]  /*0e00*/  MOV R2, 0xe20 ;  /* 0x00000e2000027802 */ /* 0x000fce0000000f00 */
[----:B0-----:R-:W-:Y:S05]  /*0e10*/  CALL.REL.NOINC `($__internal_0_$__cuda_sm3x_div_rn_noftz_f32_slowpath) ;  /* 0x0000000000207944 */ /* 0x001fea0003c00000 */
[----:B------:R-:W-:-:S07]  /*0e20*/  MOV R5, R0 ;  /* 0x0000000000057202 */ /* 0x000fce0000000f00 */
.L_x_14:
[----:B------:R-:W-:Y:S05]  /*0e30*/  BSYNC.RECONVERGENT B0 ;  /* 0x0000000000007941 */ /* 0x000fea0003800200 */
.L_x_13:
[----:B------:R-:W1:Y:S01]  /*0e40*/  S2R R0, SR_CTAID.Z ;  /* 0x0000000000007919 */ /* 0x000e620000002700 */
[----:B------:R-:W2:Y:S01]  /*0e50*/  LDC.64 R2, c[0x0][0x398] ;  /* 0x0000e600ff027b82 */ /* 0x000ea20000000a00 */
[----:B-1----:R-:W-:-:S04]  /*0e60*/  IMAD R19, R0, 0x40, R19 ;  /* 0x0000004000137824 */ /* 0x002fc800078e0213 */
[----:B--2---:R-:W-:-:S05]  /*0e70*/  IMAD.WIDE.U32 R2, R19, 0x4, R2 ;  /* 0x0000000413027825 */ /* 0x004fca00078e0002 */
[----:B------:R-:W-:Y:S01]  /*0e80*/  STG.E desc[UR36][R2.64], R5 ;  /* 0x0000000502007986 */ /* 0x000fe2000c101924 */
[----:B------:R-:W-:Y:S05]  /*0e90*/  EXIT ;  /* 0x000000000000794d */ /* 0x000fea0003800000 */
        .weak           $__internal_0_$__cuda_sm3x_div_rn_noftz_f32_slowpath
        .type           $__internal_0_$__cuda_sm3x_div_rn_noftz_f32_slowpath,@function
        .size           $__internal_0_$__cuda_sm3x_div_rn_noftz_f32_slowpath,(.L_x_71 - $__internal_0_$__cuda_sm3x_div_rn_noftz_f32_slowpath)
$__internal_0_$__cuda_sm3x_div_rn_noftz_f32_slowpath:
[--C-:B------:R-:W-:Y:S01]  /*0ea0*/  SHF.R.U32.HI R5, RZ, 0x17, R3.reuse ;  /* 0x00000017ff057819 */ /* 0x100fe20000011603 */
[----:B------:R-:W-:Y:S01]  /*0eb0*/  BSSY.RECONVERGENT B1, `(.L_x_15) ;  /* 0x0000064000017945 */ /* 0x000fe20003800200 */
[--C-:B------:R-:W-:Y:S01]  /*0ec0*/  SHF.R.U32.HI R4, RZ, 0x17, R0.reuse ;  /* 0x00000017ff047819 */ /* 0x100fe20000011600 */
[----:B------:R-:W-:Y:S01]  /*0ed0*/  IMAD.MOV.U32 R6, RZ, RZ, R0 ;  /* 0x000000ffff067224 */ /* 0x000fe200078e0000 */
[----:B------:R-:W-:Y:S01]  /*0ee0*/  LOP3.LUT R5, R5, 0xff, RZ, 0xc0, !PT ;  /* 0x000000ff05057812 */ /* 0x000fe200078ec0ff */
[----:B------:R-:W-:Y:S01]  /*0ef0*/  IMAD.MOV.U32 R7, RZ, RZ, R3 ;  /* 0x000000ffff077224 */ /* 0x000fe200078e0003 */
[----:B------:R-:W-:-:S03]  /*0f00*/  LOP3.LUT R4, R4, 0xff, RZ, 0xc0, !PT ;  /* 0x000000ff04047812 */ /* 0x000fc600078ec0ff */
[----:B------:R-:W-:Y:S01]  /*0f10*/  VIADD R10, R5, 0xffffffff ;  /* 0xffffffff050a7836 */ /* 0x000fe20000000000 */
[----:B------:R-:W-:-:S04]  /*0f20*/  IADD3 R9, PT, PT, R4, -0x1, RZ ;  /* 0xffffffff04097810 */ /* 0x000fc80007ffe0ff */
[----:B------:R-:W-:-:S04]  /*0f30*/  ISETP.GT.U32.AND P0, PT, R10, 0xfd, PT ;  /* 0x000000fd0a00780c */ /* 0x000fc80003f04070 */
[----:B------:R-:W-:-:S13]  /*0f40*/  ISETP.GT.U32.OR P0, PT, R9, 0xfd, P0 ;  /* 0x000000fd0900780c */ /* 0x000fda0000704470 */
[----:B------:R-:W-:Y:S01]  /*0f50*/  @!P0 MOV R8, RZ ;  /* 0x000000ff00088202 */ /* 0x000fe20000000f00 */
[----:B------:R-:W-:Y:S06]  /*0f60*/  @!P0 BRA `(.L_x_16) ;  /* 0x00000000005c8947 */ /* 0x000fec0003800000 */
[----:B------:R-:W-:Y:S02]  /*0f70*/  FSETP.GTU.FTZ.AND P0, PT, |R0|, +INF , PT ;  /* 0x7f8000000000780b */ /* 0x000fe40003f1c200 */
[----:B------:R-:W-:-:S04]  /*0f80*/  FSETP.GTU.FTZ.AND P1, PT, |R3|, +INF , PT ;  /* 0x7f8000000300780b */ /* 0x000fc80003f3c200 */
[----:B------:R-:W-:-:S13]  /*0f90*/  PLOP3.LUT P0, PT, P0, P1, PT, 0xf8, 0x8f ;  /* 0x00000000008f781c */ /* 0x000fda0000703f70 */
[----:B------:R-:W-:Y:S05]  /*0fa0*/  @P0 BRA `(.L_x_17) ;  /* 0x00000004004c0947 */ /* 0x000fea0003800000 */
[----:B------:R-:W-:-:S13]  /*0fb0*/  LOP3.LUT P0, RZ, R7, 0x7fffffff, R6, 0xc8, !PT ;  /* 0x7fffffff07ff7812 */ /* 0x000fda000780c806 */
[----:B------:R-:W-:Y:S05]  /*0fc0*/  @!P0 BRA `(.L_x_18) ;  /* 0x00000004003c8947 */ /* 0x000fea0003800000 */
[C---:B------:R-:W-:Y:S02]  /*0fd0*/  FSETP.NEU.FTZ.AND P2, PT, |R0|.reuse, +INF , PT ;  /* 0x7f8000000000780b */ /* 0x040fe40003f5d200 */
[----:B------:R-:W-:Y:S02]  /*0fe0*/  FSETP.NEU.FTZ.AND P1, PT, |R3|, +INF , PT ;  /* 0x7f8000000300780b */ /* 0x000fe40003f3d200 */
[----:B------:R-:W-:-:S11]  /*0ff0*/  FSETP.NEU.FTZ.AND P0, PT, |R0|, +INF , PT ;  /* 0x7f8000000000780b */ /* 0x000fd60003f1d200 */
[----:B------:R-:W-:Y:S05]  /*1000*/  @!P1 BRA !P2, `(.L_x_18) ;  /* 0x00000004002c9947 */ /* 0x000fea0005000000 */
[----:B------:R-:W-:-:S04]  /*1010*/  LOP3.LUT P2, RZ, R6, 0x7fffffff, RZ, 0xc0, !PT ;  /* 0x7fffffff06ff7812 */ /* 0x000fc8000784c0ff */
[----:B------:R-:W-:-:S13]  /*1020*/  PLOP3.LUT P1, PT, P1, P2, PT, 0x2f, 0xf2 ;  /* 0x0000000000f2781c */ /* 0x000fda0000f24577 */
[----:B------:R-:W-:Y:S05]  /*1030*/  @P1 BRA `(.L_x_19) ;  /* 0x0000000400181947 */ /* 0x000fea0003800000 */
[----:B------:R-:W-:-:S04]  /*1040*/  LOP3.LUT P1, RZ, R7, 0x7fffffff, RZ, 0xc0, !PT ;  /* 0x7fffffff07ff7812 */ /* 0x000fc8000782c0ff */
[----:B------:R-:W-:-:S13]  /*1050*/  PLOP3.LUT P0, PT, P0, P1, PT, 0x2f, 0xf2 ;  /* 0x0000000000f2781c */ /* 0x000fda0000702577 */
[----:B------:R-:W-:Y:S05]  /*1060*/  @P0 BRA `(.L_x_20) ;  /* 0x0000000400000947 */ /* 0x000fea0003800000 */
[----:B------:R-:W-:Y:S02]  /*1070*/  ISETP.GE.AND P0, PT, R9, RZ, PT ;  /* 0x000000ff0900720c */ /* 0x000fe40003f06270 */
[----:B------:R-:W-:-:S11]  /*1080*/  ISETP.GE.AND P1, PT, R10, RZ, PT ;  /* 0x000000ff0a00720c */ /* 0x000fd60003f26270 */
[----:B------:R-:W-:Y:S02]  /*1090*/  @P0 IMAD.MOV.U32 R8, RZ, RZ, RZ ;  /* 0x000000ffff080224 */ /* 0x000fe400078e00ff */
[----:B------:R-:W-:Y:S01]  /*10a0*/  @!P0 FFMA R6, R0, 1.84467440737095516160e+19, RZ ;  /* 0x5f80000000068823 */ /* 0x000fe200000000ff */
[----:B------:R-:W-:Y:S02]  /*10b0*/  @!P0 IMAD.MOV.U32 R8, RZ, RZ, -0x40 ;  /* 0xffffffc0ff088424 */ /* 0x000fe400078e00ff */
[----:B------:R-:W-:-:S03]  /*10c0*/  @!P1 FFMA R7, R3, 1.84467440737095516160e+19, RZ ;  /* 0x5f80000003079823 */ /* 0x000fc600000000ff */
[----:B------:R-:W-:-:S07]  /*10d0*/  @!P1 IADD3 R8, PT, PT, R8, 0x40, RZ ;  /* 0x0000004008089810 */ /* 0x000fce0007ffe0ff */
.L_x_16:
[----:B------:R-:W-:Y:S01]  /*10e0*/  LEA R0, R5, 0xc0800000, 0x17 ;  /* 0xc080000005007811 */ /* 0x000fe200078eb8ff */
[----:B------:R-:W-:Y:S01]  /*10f0*/  VIADD R4, R4, 0xffffff81 ;  /* 0xffffff8104047836 */ /* 0x000fe20000000000 */
[----:B------:R-:W-:Y:S03]  /*1100*/  BSSY.RECONVERGENT B2, `(.L_x_21) ;  /* 0x0000035000027945 */ /* 0x000fe60003800200 */
[----:B------:R-:W-:Y:S01]  /*1110*/  IMAD.IADD R7, R7, 0x1, -R0 ;  /* 0x0000000107077824 */ /* 0x000fe200078e0a00 */
[C---:B------:R-:W-:Y:S01]  /*1120*/  IADD3 R5, PT, PT, R4.reuse, 0x7f, -R5 ;  /* 0x0000007f04057810 */ /* 0x040fe20007ffe805 */
[----:B------:R-:W-:Y:S02]  /*1130*/  IMAD R0, R4, -0x800000, R6 ;  /* 0xff80000004007824 */ /* 0x000fe400078e0206 */
[----:B------:R-:W0:Y:S01]  /*1140*/  MUFU.RCP R3, R7 ;  /* 0x0000000700037308 */ /* 0x000e220000001000 */
[----:B------:R-:W-:Y:S01]  /*1150*/  FADD.FTZ R9, -R7, -RZ ;  /* 0x800000ff07097221 */ /* 0x000fe20000010100 */
[----:B------:R-:W-:-:S03]  /*1160*/  IADD3 R5, PT, PT, R5, R8, RZ ;  /* 0x0000000805057210 */ /* 0x000fc60007ffe0ff */
[----:B0-----:R-:W-:-:S04]  /*1170*/  FFMA R10, R3, R9, 1 ;  /* 0x3f800000030a7423 */ /* 0x001fc80000000009 */
[----:B------:R-:W-:-:S04]  /*1180*/  FFMA R10, R3, R10, R3 ;  /* 0x0000000a030a7223 */ /* 0x000fc80000000003 */
[----:B------:R-:W-:-:S04]  /*1190*/  FFMA R3, R0, R10, RZ ;  /* 0x0000000a00037223 */ /* 0x000fc800000000ff */
[----:B------:R-:W-:-:S04]  /*11a0*/  FFMA R6, R9, R3, R0 ;  /* 0x0000000309067223 */ /* 0x000fc80000000000 */
[----:B------:R-:W-:-:S04]  /*11b0*/  FFMA R11, R10, R6, R3 ;  /* 0x000000060a0b7223 */ /* 0x000fc80000000003 */
[----:B------:R-:W-:-:S04]  /*11c0*/  FFMA R6, R9, R11, R0 ;  /* 0x0000000b09067223 */ /* 0x000fc80000000000 */
[----:B------:R-:W-:-:S05]  /*11d0*/  FFMA R0, R10, R6, R11 ;  /* 0x000000060a007223 */ /* 0x000fca000000000b */
[----:B------:R-:W-:-:S04]  /*11e0*/  SHF.R.U32.HI R3, RZ, 0x17, R0 ;  /* 0x00000017ff037819 */ /* 0x000fc80000011600 */
[----:B------:R-:W-:-:S05]  /*11f0*/  LOP3.LUT R3, R3, 0xff, RZ, 0xc0, !PT ;  /* 0x000000ff03037812 */ /* 0x000fca00078ec0ff */
[----:B------:R-:W-:-:S04]  /*1200*/  IMAD.IADD R7, R3, 0x1, R5 ;  /* 0x0000000103077824 */ /* 0x000fc800078e0205 */
[----:B------:R-:W-:-:S05]  /*1210*/  VIADD R3, R7, 0xffffffff ;  /* 0xffffffff07037836 */ /* 0x000fca0000000000 */
[----:B------:R-:W-:-:S13]  /*1220*/  ISETP.GE.U32.AND P0, PT, R3, 0xfe, PT ;  /* 0x000000fe0300780c */ /* 0x000fda0003f06070 */
[----:B------:R-:W-:Y:S05]  /*1230*/  @!P0 BRA `(.L_x_22) ;  /* 0x0000000000808947 */ /* 0x000fea0003800000 */
[----:B------:R-:W-:-:S13]  /*1240*/  ISETP.GT.AND P0, PT, R7, 0xfe, PT ;  /* 0x000000fe0700780c */ /* 0x000fda0003f04270 */
[----:B------:R-:W-:Y:S05]  /*1250*/  @P0 BRA `(.L_x_23) ;  /* 0x00000000006c0947 */ /* 0x000fea0003800000 */
[----:B------:R-:W-:-:S13]  /*1260*/  ISETP.GE.AND P0, PT, R7, 0x1, PT ;  /* 0x000000010700780c */ /* 0x000fda0003f06270 */
[----:B------:R-:W-:Y:S05]  /*1270*/  @P0 BRA `(.L_x_24) ;  /* 0x0000000000740947 */ /* 0x000fea0003800000 */
[----:B------:R-:W-:Y:S02]  /*1280*/  ISETP.GE.AND P0, PT, R7, -0x18, PT ;  /* 0xffffffe80700780c */ /* 0x000fe40003f06270 */
[----:B------:R-:W-:-:S11]  /*1290*/  LOP3.LUT R0, R0, 0x80000000, RZ, 0xc0, !PT ;  /* 0x8000000000007812 */ /* 0x000fd600078ec0ff */
[----:B------:R-:W-:Y:S05]  /*12a0*/  @!P0 BRA `(.L_x_24) ;  /* 0x0000000000688947 */ /* 0x000fea0003800000 */
[CCC-:B------:R-:W-:Y:S01]  /*12b0*/  FFMA.RZ R3, R10.reuse, R6.reuse, R11.reuse ;  /* 0x000000060a037223 */ /* 0x1c0fe2000000c00b */
[CCC-:B------:R-:W-:Y:S01]  /*12c0*/  FFMA.RM R4, R10.reuse, R6.reuse, R11.reuse ;  /* 0x000000060a047223 */ /* 0x1c0fe2000000400b */
[C---:B------:R-:W-:Y:S02]  /*12d0*/  ISETP.NE.AND P2, PT, R7.reuse, RZ, PT ;  /* 0x000000ff0700720c */ /* 0x040fe40003f45270 */
[----:B------:R-:W-:Y:S02]  /*12e0*/  ISETP.NE.AND P1, PT, R7, RZ, PT ;  /* 0x000000ff0700720c */ /* 0x000fe40003f25270 */
[----:B------:R-:W-:Y:S01]  /*12f0*/  LOP3.LUT R5, R3, 0x7fffff, RZ, 0xc0, !PT ;  /* 0x007fffff03057812 */ /* 0x000fe200078ec0ff */
[----:B------:R-:W-:Y:S01]  /*1300*/  FFMA.RP R3, R10, R6, R11 ;  /* 0x000000060a037223 */ /* 0x000fe2000000800b */
[----:B------:R-:W-:Y:S01]  /*1310*/  IADD3 R6, PT, PT, R7, 0x20, RZ ;  /* 0x0000002007067810 */ /* 0x000fe20007ffe0ff */
[----:B------:R-:W-:Y:S01]  /*1320*/  IMAD.MOV R7, RZ, RZ, -R7 ;  /* 0x000000ffff077224 */ /* 0x000fe200078e0a07 */
[----:B------:R-:W-:-:S02]  /*1330*/  LOP3.LUT R5, R5, 0x800000, RZ, 0xfc, !PT ;  /* 0x0080000005057812 */ /* 0x000fc400078efcff */
[----:B------:R-:W-:Y:S02]  /*1340*/  FSETP.NEU.FTZ.AND P0, PT, R3, R4, PT ;  /* 0x000000040300720b */ /* 0x000fe40003f1d000 */
[----:B------:R-:W-:Y:S02]  /*1350*/  SHF.L.U32 R6, R5, R6, RZ ;  /* 0x0000000605067219 */ /* 0x000fe400000006ff */
[----:B------:R-:W-:Y:S02]  /*1360*/  SEL R4, R7, RZ, P2 ;  /* 0x000000ff07047207 */ /* 0x000fe40001000000 */
[----:B------:R-:W-:Y:S02]  /*1370*/  ISETP.NE.AND P1, PT, R6, RZ, P1 ;  /* 0x000000ff0600720c */ /* 0x000fe40000f25270 */
[----:B------:R-:W-:Y:S02]  /*1380*/  SHF.R.U32.HI R4, RZ, R4, R5 ;  /* 0x00000004ff047219 */ /* 0x000fe40000011605 */
[----:B------:R-:W-:-:S02]  /*1390*/  PLOP3.LUT P0, PT, P0, P1, PT, 0xf8, 0x8f ;  /* 0x00000000008f781c */ /* 0x000fc40000703f70 */
[----:B------:R-:W-:Y:S02]  /*13a0*/  SHF.R.U32.HI R6, RZ, 0x1, R4 ;  /* 0x00000001ff067819 */ /* 0x000fe40000011604 */
[----:B------:R-:W-:-:S04]  /*13b0*/  SEL R3, RZ, 0x1, !P0 ;  /* 0x00000001ff037807 */ /* 0x000fc80004000000 */
[----:B------:R-:W-:-:S04]  /*13c0*/  LOP3.LUT R3, R3, 0x1, R6, 0xf8, !PT ;  /* 0x0000000103037812 */ /* 0x000fc800078ef806 */
[----:B------:R-:W-:-:S05]  /*13d0*/  LOP3.LUT R3, R3, R4, RZ, 0xc0, !PT ;  /* 0x0000000403037212 */ /* 0x000fca00078ec0ff */
[----:B------:R-:W-:-:S05]  /*13e0*/  IMAD.IADD R3, R6, 0x1, R3 ;  /* 0x0000000106037824 */ /* 0x000fca00078e0203 */
[----:B------:R-:W-:Y:S01]  /*13f0*/  LOP3.LUT R0, R3, R0, RZ, 0xfc, !PT ;  /* 0x0000000003007212 */ /* 0x000fe200078efcff */
[----:B------:R-:W-:Y:S06]  /*1400*/  BRA `(.L_x_24) ;  /* 0x0000000000107947 */ /* 0x000fec0003800000 */
.L_x_23:
[----:B------:R-:W-:-:S04]  /*1410*/  LOP3.LUT R0, R0, 0x80000000, RZ, 0xc0, !PT ;  /* 0x8000000000007812 */ /* 0x000fc800078ec0ff */
[----:B------:R-:W-:Y:S01]  /*1420*/  LOP3.LUT R0, R0, 0x7f800000, RZ, 0xfc, !PT ;  /* 0x7f80000000007812 */ /* 0x000fe200078efcff */
[----:B------:R-:W-:Y:S06]  /*1430*/  BRA `(.L_x_24) ;  /* 0x0000000000047947 */ /* 0x000fec0003800000 */
.L_x_22:
[----:B------:R-:W-:-:S07]  /*1440*/  LEA R0, R5, R0, 0x17 ;  /* 0x0000000005007211 */ /* 0x000fce00078eb8ff */
.L_x_24:
[----:B------:R-:W-:Y:S05]  /*1450*/  BSYNC.RECONVERGENT B2 ;  /* 0x0000000000027941 */ /* 0x000fea0003800200 */
.L_x_21:
[----:B------:R-:W-:Y:S05]  /*1460*/  BRA `(.L_x_25) ;  /* 0x0000000000207947 */ /* 0x000fea0003800000 */
.L_x_20:
[----:B------:R-:W-:-:S04]  /*1470*/  LOP3.LUT R0, R7, 0x80000000, R6, 0x48, !PT ;  /* 0x8000000007007812 */ /* 0x000fc800078e4806 */
[----:B------:R-:W-:Y:S01]  /*1480*/  LOP3.LUT R0, R0, 0x7f800000, RZ, 0xfc, !PT ;  /* 0x7f80000000007812 */ /* 0x000fe200078efcff */
[----:B------:R-:W-:Y:S06]  /*1490*/  BRA `(.L_x_25) ;  /* 0x0000000000147947 */ /* 0x000fec0003800000 */
.L_x_19:
[----:B------:R-:W-:Y:S01]  /*14a0*/  LOP3.LUT R0, R7, 0x80000000, R6, 0x48, !PT ;  /* 0x8000000007007812 */ /* 0x000fe200078e4806 */
[----:B------:R-:W-:Y:S06]  /*14b0*/  BRA `(.L_x_25) ;  /* 0x00000000000c7947 */ /* 0x000fec0003800000 */
.L_x_18:
[----:B------:R-:W0:Y:S01]  /*14c0*/  MUFU.RSQ R0, -QNAN ;  /* 0xffc0000000007908 */ /* 0x000e220000001400 */
[----:B------:R-:W-:Y:S05]  /*14d0*/  BRA `(.L_x_25) ;  /* 0x0000000000047947 */ /* 0x000fea0003800000 */
.L_x_17:
[----:B------:R-:W-:-:S07]  /*14e0*/  FADD.FTZ R0, R0, R3 ;  /* 0x0000000300007221 */ /* 0x000fce0000010000 */
.L_x_25:
[----:B------:R-:W-:Y:S05]  /*14f0*/  BSYNC.RECONVERGENT B1 ;  /* 0x0000000000017941 */ /* 0x000fea0003800200 */
.L_x_15:
[----:B------:R-:W-:-:S04]  /*1500*/  IMAD.MOV.U32 R3, RZ, RZ, 0x0 ;  /* 0x00000000ff037424 */ /* 0x000fc800078e00ff */
[----:B0-----:R-:W-:Y:S05]  /*1510*/  RET.REL.NODEC R2 `(_Z16reduction_kernelPKfS0_S0_Pfi) ;  /* 0xffffffe802b87950 */ /* 0x001fea0003c3ffff */
.L_x_26:
[----:B------:R-:W-:-:S00]  /*1520*/  BRA `(.L_x_26) ;  /* 0xfffffffc00fc7947 */ /* 0x000fc0000383ffff */
[----:B------:R-:W-:-:S00]  /*1530*/  NOP ;  /* 0x0000000000007918 */ /* 0x000fc00000000000 */
        /* <DEDUP_REMOVED lines=12> */
.L_x_71:


//--------------------- .text._Z21shared_split_k_kernelPKfS0_S0_PfS1_S1_ii --------------------------
	.section	.text._Z21shared_split_k_kernelPKfS0_S0_PfS1_S1_ii,"ax",@progbits
	.align	128
        .global         _Z21shared_split_k_kernelPKfS0_S0_PfS1_S1_ii
        .type           _Z21shared_split_k_kernelPKfS0_S0_PfS1_S1_ii,@function
        .size           _Z21shared_split_k_kernelPKfS0_S0_PfS1_S1_ii,(.L_x_73 - _Z21shared_split_k_kernelPKfS0_S0_PfS1_S1_ii)
        .other          _Z21shared_split_k_kernelPKfS0_S0_PfS1_S1_ii,@"STO_CUDA_ENTRY STV_DEFAULT"
_Z21shared_split_k_kernelPKfS0_S0_PfS1_S1_ii:
.text._Z21shared_split_k_kernelPKfS0_S0_PfS1_S1_ii:
[----:B------:R-:W0:Y:S01]  /*0000*/  LDC R1, c[0x0][0x37c] ;  /* 0x0000df00ff017b82 */ /* 0x000e220000000800 */
[----:B------:R-:W1:Y:S01]  /*0010*/  S2R R6, SR_TID.X ;  /* 0x0000000000067919 */ /* 0x000e620000002100 */
[----:B------:R-:W2:Y:S01]  /*0020*/  LDCU.64 UR36, c[0x0][0x358] ;  /* 0x00006b00ff2477ac */ /* 0x000ea20008000a00 */
[----:B0-----:R-:W-:Y:S01]  /*0030*/  IADD3 R1, PT, PT, R1, -0x20, RZ ;  /* 0xffffffe001017810 */ /* 0x001fe20007ffe0ff */
[----:B------:R-:W1:Y:S01]  /*0040*/  S2R R7, SR_TID.Y ;  /* 0x0000000000077919 */ /* 0x000e620000002200 */
[----:B------:R-:W0:Y:S01]  /*0050*/  LDCU UR7, c[0x0][0x3b4] ;  /* 0x00007680ff0777ac */ /* 0x000e220008000800 */
[----:B------:R-:W3:Y:S01]  /*0060*/  S2R R16, SR_CTAID.Z ;  /* 0x0000000000107919 */ /* 0x000ee20000002700 */
[----:B-1----:R-:W-:-:S04]  /*0070*/  LEA R5, R7, R6, 0x5 ;  /* 0x0000000607057211 */ /* 0x002fc800078e28ff */
[----:B------:R-:W-:-:S13]  /*0080*/  ISETP.GT.U32.AND P0, PT, R5, 0x3f, PT ;  /* 0x0000003f0500780c */ /* 0x000fda0003f04070 */
[----:B------:R-:W1:Y:S01]  /*0090*/  @!P0 LDC.64 R2, c[0x0][0x380] ;  /* 0x0000e000ff028b82 */ /* 0x000e620000000a00 */
[----:B---3--:R-:W-:-:S04]  /*00a0*/  @!P0 IMAD R9, R16, 0x40, R5 ;  /* 0x0000004010098824 */ /* 0x008fc800078e0205 */
[----:B-1----:R-:W-:-:S06]  /*00b0*/  @!P0 IMAD.WIDE.U32 R2, R9, 0x4, R2 ;  /* 0x0000000409028825 */ /* 0x002fcc00078e0002 */
[----:B--2---:R-:W2:Y:S01]  /*00c0*/  @!P0 LDG.E R2, desc[UR36][R2.64] ;  /* 0x0000002402028981 */ /* 0x004ea2000c1e1900 */
[----:B------:R-:W-:Y:S01]  /*00d0*/  @!P0 MOV R0, 0x400 ;  /* 0x0000040000008802 */ /* 0x000fe20000000f00 */
[----:B------:R-:W1:Y:S01]  /*00e0*/  LDCU UR6, c[0x0][0x2fc] ;  /* 0x00005f80ff0677ac */ /* 0x000e620008000800 */
[----:B------:R-:W3:Y:S01]  /*00f0*/  LDC R17, c[0x0][0x374] ;  /* 0x0000dd00ff117b82 */ /* 0x000ee20000000800 */
[----:B------:R-:W4:Y:S01]  /*0100*/  @!P0 S2R R9, SR_CgaCtaId ;  /* 0x0000000000098919 */ /* 0x000f220000008800 */
[----:B------:R-:W-:Y:S01]  /*0110*/  BSSY B1, `(.L_x_27) ;  /* 0x000005c000017945 */ /* 0x000fe20003800000 */
[----:B------:R-:W-:Y:S02]  /*0120*/  HFMA2 R20, -RZ, RZ, 0, 0 ;  /* 0x00000000ff147431 */ /* 0x000fe400000001ff */
[----:B------:R-:W-:Y:S01]  /*0130*/  IMAD.MOV.U32 R4, RZ, RZ, -0x800000 ;  /* 0xff800000ff047424 */ /* 0x000fe200078e00ff */
[----:B------:R-:W5:Y:S01]  /*0140*/  S2R R18, SR_CTAID.Y ;  /* 0x0000000000127919 */ /* 0x000f620000002600 */
[----:B------:R-:W-:Y:S01]  /*0150*/  MOV R19, RZ ;  /* 0x000000ff00137202 */ /* 0x000fe20000000f00 */
[----:B------:R-:W-:Y:S01]  /*0160*/  IMAD.MOV.U32 R10, RZ, RZ, RZ ;  /* 0x000000ffff0a7224 */ /* 0x000fe200078e00ff */
[----:B----4-:R-:W-:-:S04]  /*0170*/  @!P0 LEA R0, R9, R0, 0x18 ;  /* 0x0000000009008211 */ /* 0x010fc800078ec0ff */
[----:B------:R-:W-:Y:S02]  /*0180*/  @!P0 LEA R5, R5, R0, 0x2 ;  /* 0x0000000005058211 */ /* 0x000fe400078e10ff */
[----:B------:R-:W4:Y:S01]  /*0190*/  LDC R0, c[0x0][0x2f8] ;  /* 0x0000be00ff007b82 */ /* 0x000f220000000800 */
[----:B-----5:R-:W-:Y:S02]  /*01a0*/  LEA R21, R18, R7, 0x5 ;  /* 0x0000000712157211 */ /* 0x020fe400078e28ff */
[----:B--2---:R2:W-:Y:S05]  /*01b0*/  @!P0 STS [R5], R2 ;  /* 0x0000000205008388 */ /* 0x0045ea0000000800 */
[----:B------:R-:W-:Y:S01]  /*01c0*/  BAR.SYNC.DEFER_BLOCKING 0x0 ;  /* 0x0000000000007b1d */ /* 0x000fe20000010000 */
[----:B0-----:R-:W-:-:S13]  /*01d0*/  ISETP.GE.AND P0, PT, R21, UR7, PT ;  /* 0x0000000715007c0c */ /* 0x001fda000bf06270 */
[----:B-1234-:R-:W-:Y:S05]  /*01e0*/  @P0 BRA `(.L_x_28) ;  /* 0x0000000400380947 */ /* 0x01efea0003800000 */
[----:B------:R-:W-:Y:S01]  /*01f0*/  IMAD R3, R16, UR7, RZ ;  /* 0x0000000710037c24 */ /* 0x000fe2000f8e02ff */
[----:B------:R-:W-:Y:S01]  /*0200*/  BSSY B0, `(.L_x_28) ;  /* 0x000004c000007945 */ /* 0x000fe20003800000 */
[----:B------:R-:W-:Y:S02]  /*0210*/  MOV R9, 0xff800000 ;  /* 0xff80000000097802 */ /* 0x000fe40000000f00 */
[----:B------:R-:W-:Y:S01]  /*0220*/  MOV R20, RZ ;  /* 0x000000ff00147202 */ /* 0x000fe20000000f00 */
[----:B------:R-:W-:-:S07]  /*0230*/  IMAD R8, R3, 0x40, R6 ;  /* 0x0000004003087824 */ /* 0x000fce00078e0206 */
.L_x_33:
[----:B------:R-:W-:Y:S01]  /*0240*/  ISETP.GT.U32.AND P0, PT, R6, 0x3f, PT ;  /* 0x0000003f0600780c */ /* 0x000fe20003f04070 */
[----:B------:R-:W-:Y:S01]  /*0250*/  BSSY.RECONVERGENT B2, `(.L_x_29) ;  /* 0x0000014000027945 */ /* 0x000fe20003800200 */
[----:B------:R-:W-:-:S11]  /*0260*/  HFMA2 R13, -RZ, RZ, 0, 0 ;  /* 0x00000000ff0d7431 */ /* 0x000fd600000001ff */
[----:B------:R-:W-:Y:S05]  /*0270*/  @P0 BRA `(.L_x_30) ;  /* 0x0000000000440947 */ /* 0x000fea0003800000 */
[----:B------:R-:W0:Y:S01]  /*0280*/  S2UR UR5, SR_CgaCtaId ;  /* 0x00000000000579c3 */ /* 0x000e220000008800 */
[----:B------:R-:W-:Y:S01]  /*0290*/  UMOV UR4, 0x400 ;  /* 0x0000040000047882 */ /* 0x000fe20000000000 */
[----:B------:R-:W-:Y:S01]  /*02a0*/  LEA R15, R21, R8, 0x6 ;  /* 0x00000008150f7211 */ /* 0x000fe200078e30ff */
[----:B------:R-:W-:Y:S01]  /*02b0*/  IMAD.MOV.U32 R13, RZ, RZ, RZ ;  /* 0x000000ffff0d7224 */ /* 0x000fe200078e00ff */
[----:B------:R-:W-:-:S04]  /*02c0*/  MOV R12, R6 ;  /* 0x00000006000c7202 */ /* 0x000fc80000000f00 */
[----:B------:R-:W1:Y:S01]  /*02d0*/  LDC.64 R2, c[0x0][0x388] ;  /* 0x0000e200ff027b82 */ /* 0x000e620000000a00 */
[----:B0-----:R-:W-:-:S06]  /*02e0*/  ULEA UR4, UR5, UR4, 0x18 ;  /* 0x0000000405047291 */ /* 0x001fcc000f8ec0ff */
[----:B------:R-:W-:-:S07]  /*02f0*/  LEA R11, R6, UR4, 0x2 ;  /* 0x00000004060b7c11 */ /* 0x000fce000f8e10ff */
.L_x_31:
[C---:B-1----:R-:W-:Y:S01]  /*0300*/  IMAD.WIDE R4, R15.reuse, 0x4, R2 ;  /* 0x000000040f047825 */ /* 0x042fe200078e0202 */
[----:B------:R0:W1:Y:S05]  /*0310*/  LDS R14, [R11] ;  /* 0x000000000b0e7984 */ /* 0x00006a0000000800 */
[----:B------:R-:W1:Y:S01]  /*0320*/  LDG.E R4, desc[UR36][R4.64] ;  /* 0x0000002404047981 */ /* 0x000e62000c1e1900 */
[C---:B------:R-:W-:Y:S01]  /*0330*/  ISETP.GE.U32.AND P0, PT, R12.reuse, 0x20, PT ;  /* 0x000000200c00780c */ /* 0x040fe20003f06070 */
[----:B------:R-:W-:Y:S01]  /*0340*/  VIADD R15, R15, 0x20 ;  /* 0x000000200f0f7836 */ /* 0x000fe20000000000 */
[----:B------:R-:W-:Y:S02]  /*0350*/  IADD3 R12, PT, PT, R12, 0x20, RZ ;  /* 0x000000200c0c7810 */ /* 0x000fe40007ffe0ff */
[----:B0-----:R-:W-:Y:S01]  /*0360*/  IADD3 R11, PT, PT, R11, 0x80, RZ ;  /* 0x000000800b0b7810 */ /* 0x001fe20007ffe0ff */
[----:B-1----:R-:W-:-:S08]  /*0370*/  FFMA R13, R14, R4, R13 ;  /* 0x000000040e0d7223 */ /* 0x002fd0000000000d */
[----:B------:R-:W-:Y:S05]  /*0380*/  @!P0 BRA `(.L_x_31) ;  /* 0xfffffffc00dc8947 */ /* 0x000fea000383ffff */
.L_x_30:
[----:B------:R-:W-:Y:S05]  /*0390*/  BSYNC.RECONVERGENT B2 ;  /* 0x0000000000027941 */ /* 0x000fea0003800200 */
.L_x_29:
[----:B------:R-:W-:-:S03]  /*03a0*/  UMOV UR4, 0xffffffff ;  /* 0xffffffff00047882 */ /* 0x000fc60000000000 */
[----:B------:R-:W-:Y:S05]  /*03b0*/  BRA.DIV UR4, `(.L_x_32) ;  /* 0x0000000e04987947 */ /* 0x000fea000b800000 */
[----:B------:R-:W0:Y:S01]  /*03c0*/  SHFL.DOWN PT, R14, R13, 0x10, 0x1f ;  /* 0x0a001f000d0e7f89 */ /* 0x000e2200000e0000 */
[----:B------:R-:W-:Y:S01]  /*03d0*/  NOP ;  /* 0x0000000000007918 */ /* 0x000fe20000000000 */
[----:B0-----:R-:W-:-:S05]  /*03e0*/  FADD R2, R14, R13 ;  /* 0x0000000d0e027221 */ /* 0x001fca0000000000 */
[----:B------:R-:W0:Y:S02]  /*03f0*/  SHFL.DOWN PT, R14, R2, 0x8, 0x1f ;  /* 0x09001f00020e7f89 */ /* 0x000e2400000e0000 */
[----:B0-----:R-:W-:-:S05]  /*0400*/  FADD R3, R2, R14 ;  /* 0x0000000e02037221 */ /* 0x001fca0000000000 */
[----:B------:R-:W0:Y:S02]  /*0410*/  SHFL.DOWN PT, R14, R3, 0x4, 0x1f ;  /* 0x08801f00030e7f89 */ /* 0x000e2400000e0000 */
[----:B0-----:R-:W-:-:S05]  /*0420*/  FADD R4, R3, R14 ;  /* 0x0000000e03047221 */ /* 0x001fca0000000000 */
[----:B------:R-:W0:Y:S02]  /*0430*/  SHFL.DOWN PT, R14, R4, 0x2, 0x1f ;  /* 0x08401f00040e7f89 */ /* 0x000e2400000e0000 */
[----:B0-----:R-:W-:-:S05]  /*0440*/  FADD R5, R4, R14 ;  /* 0x0000000e04057221 */ /* 0x001fca0000000000 */
[----:B------:R-:W0:Y:S02]  /*0450*/  SHFL.DOWN PT, R14, R5, 0x1, 0x1f ;  /* 0x08201f00050e7f89 */ /* 0x000e2400000e0000 */
[----:B0-----:R-:W-:-:S06]  /*0460*/  FADD R14, R5, R14 ;  /* 0x0000000e050e7221 */ /* 0x001fcc0000000000 */
[----:B------:R-:W0:Y:S02]  /*0470*/  SHFL.IDX PT, R14, R14, RZ, 0x1f ;  /* 0x00001fff0e0e7589 */ /* 0x000e2400000e0000 */
.L_x_52:
[----:B------:R-:W1:Y:S01]  /*0480*/  LDC.64 R12, c[0x0][0x390] ;  /* 0x0000e400ff0c7b82 */ /* 0x000e620000000a00 */
[----:B------:R-:W-:Y:S02]  /*0490*/  LEA R3, R21, R8, 0x6 ;  /* 0x0000000815037211 */ /* 0x000fe400078e30ff */
[----:B0-----:R-:W-:Y:S01]  /*04a0*/  FMNMX R4, R14, R9, !PT ;  /* 0x000000090e047209 */ /* 0x001fe20007800000 */
[----:B------:R-:W-:Y:S02]  /*04b0*/  HFMA2 R22, -RZ, RZ, 3.7421875, 0 ;  /* 0x437c0000ff167431 */ /* 0x000fe400000001ff */
[----:B------:R-:W-:Y:S01]  /*04c0*/  IMAD.MOV.U32 R15, RZ, RZ, 0x3bbb989d ;  /* 0x3bbb989dff0f7424 */ /* 0x000fe200078e00ff */
[----:B------:R-:W0:Y:S01]  /*04d0*/  LDCU UR4, c[0x0][0x3b4] ;  /* 0x00007680ff0477ac */ /* 0x000e220008000800 */
[----:B-1----:R-:W-:-:S05]  /*04e0*/  IMAD.WIDE R12, R3, 0x4, R12 ;  /* 0x00000004030c7825 */ /* 0x002fca00078e020c */
[----:B------:R-:W2:Y:S04]  /*04f0*/  LDG.E R2, desc[UR36][R12.64] ;  /* 0x000000240c027981 */ /* 0x000ea8000c1e1900 */
[----:B------:R1:W3:Y:S01]  /*0500*/  LDG.E R3, desc[UR36][R12.64+0x80] ;  /* 0x000080240c037981 */ /* 0x0002e2000c1e1900 */
[----:B------:R-:W-:Y:S01]  /*0510*/  FADD R14, R14, -R4 ;  /* 0x800000040e0e7221 */ /* 0x000fe20000000000 */
[----:B------:R-:W-:Y:S01]  /*0520*/  FADD R5, -R4, R9 ;  /* 0x0000000904057221 */ /* 0x000fe20000000100 */
[----:B------:R-:W-:Y:S02]  /*0530*/  LEA R21, R17, R21, 0x5 ;  /* 0x0000001511157211 */ /* 0x000fe400078e28ff */
[-C--:B------:R-:W-:Y:S01]  /*0540*/  FFMA.SAT R11, R14, R15.reuse, 0.5 ;  /* 0x3f0000000e0b7423 */ /* 0x080fe2000000200f */
[----:B------:R-:W-:Y:S01]  /*0550*/  FFMA.SAT R9, R5, R15, 0.5 ;  /* 0x3f00000005097423 */ /* 0x000fe2000000200f */
[----:B0-----:R-:W-:-:S02]  /*0560*/  ISETP.GE.AND P0, PT, R21, UR4, PT ;  /* 0x0000000415007c0c */ /* 0x001fc4000bf06270 */
[-C--:B------:R-:W-:Y:S01]  /*0570*/  FFMA.RM R11, R11, R22.reuse, 12582913 ;  /* 0x4b4000010b0b7423 */ /* 0x080fe20000004016 */
[----:B------:R-:W-:-:S03]  /*0580*/  FFMA.RM R9, R9, R22, 12582913 ;  /* 0x4b40000109097423 */ /* 0x000fc60000004016 */
[----:B------:R-:W-:Y:S01]  /*0590*/  FADD R15, R11, -12583039 ;  /* 0xcb40007f0b0f7421 */ /* 0x000fe20000000000 */
[----:B-1----:R-:W-:Y:S01]  /*05a0*/  FADD R12, R9, -12583039 ;  /* 0xcb40007f090c7421 */ /* 0x002fe20000000000 */
[----:B------:R-:W-:Y:S01]  /*05b0*/  SHF.L.U32 R11, R11, 0x17, RZ ;  /* 0x000000170b0b7819 */ /* 0x000fe200000006ff */
[----:B------:R-:W-:Y:S02]  /*05c0*/  IMAD.SHL.U32 R9, R9, 0x800000, RZ ;  /* 0x0080000009097824 */ /* 0x000fe400078e00ff */
[----:B------:R-:W-:Y:S01]  /*05d0*/  FFMA R15, R14, 1.4426950216293334961, -R15 ;  /* 0x3fb8aa3b0e0f7823 */ /* 0x000fe2000000080f */
[----:B------:R-:W-:-:S03]  /*05e0*/  FFMA R12, R5, 1.4426950216293334961, -R12 ;  /* 0x3fb8aa3b050c7823 */ /* 0x000fc6000000080c */
[----:B------:R-:W-:Y:S01]  /*05f0*/  FFMA R15, R14, 1.925963033500011079e-08, R15 ;  /* 0x32a570600e0f7823 */ /* 0x000fe2000000000f */
[----:B------:R-:W-:-:S03]  /*0600*/  FFMA R12, R5, 1.925963033500011079e-08, R12 ;  /* 0x32a57060050c7823 */ /* 0x000fc6000000000c */
[----:B------:R-:W0:Y:S08]  /*0610*/  MUFU.EX2 R14, R15 ;  /* 0x0000000f000e7308 */ /* 0x000e300000000800 */
[----:B------:R-:W1:Y:S01]  /*0620*/  MUFU.EX2 R12, R12 ;  /* 0x0000000c000c7308 */ /* 0x000e620000000800 */
[----:B0-----:R-:W-:Y:S01]  /*0630*/  FMUL R14, R11, R14 ;  /* 0x0000000e0b0e7220 */ /* 0x001fe20000400000 */
[----:B-1----:R-:W-:-:S04]  /*0640*/  FMUL R9, R9, R12 ;  /* 0x0000000c09097220 */ /* 0x002fc80000400000 */
[----:B------:R-:W-:Y:S01]  /*0650*/  FFMA R10, R9, R10, R14 ;  /* 0x0000000a090a7223 */ /* 0x000fe2000000000e */
[C---:B--2---:R-:W-:Y:S01]  /*0660*/  FMUL R2, R14.reuse, R2 ;  /* 0x000000020e027220 */ /* 0x044fe20000400000 */
[----:B---3--:R-:W-:-:S03]  /*0670*/  FMUL R3, R14, R3 ;  /* 0x000000030e037220 */ /* 0x008fc60000400000 */
[C---:B------:R-:W-:Y:S01]  /*0680*/  FFMA R19, R9.reuse, R19, R2 ;  /* 0x0000001309137223 */ /* 0x040fe20000000002 */
[----:B------:R-:W-:Y:S01]  /*0690*/  FFMA R20, R9, R20, R3 ;  /* 0x0000001409147223 */ /* 0x000fe20000000003 */
[----:B------:R-:W-:Y:S01]  /*06a0*/  MOV R9, R4 ;  /* 0x0000000400097202 */ /* 0x000fe20000000f00 */
[----:B------:R-:W-:Y:S06]  /*06b0*/  @!P0 BRA `(.L_x_33) ;  /* 0xfffffff800e08947 */ /* 0x000fec000383ffff */
[----:B------:R-:W-:Y:S05]  /*06c0*/  BSYNC B0 ;  /* 0x0000000000007941 */ /* 0x000fea0003800000 */
.L_x_28:
[----:B------:R-:W-:Y:S05]  /*06d0*/  BSYNC B1 ;  /* 0x0000000000017941 */ /* 0x000fea0003800000 */
.L_x_27:
[----:B------:R-:W0:Y:S01]  /*06e0*/  S2R R9, SR_CgaCtaId ;  /* 0x0000000000097919 */ /* 0x000e220000008800 */
[----:B------:R-:W-:Y:S01]  /*06f0*/  MOV R8, 0x400 ;  /* 0x0000040000087802 */ /* 0x000fe20000000f00 */
[----:B------:R-:W-:Y:S05]  /*0700*/  WARPSYNC.ALL ;  /* 0x0000000000007948 */ /* 0x000fea0003800000 */
[----:B------:R-:W-:Y:S01]  /*0710*/  VIADD R2, R8, 0x100 ;  /* 0x0000010008027836 */ /* 0x000fe20000000000 */
[----:B------:R-:W-:Y:S02]  /*0720*/  ISETP.NE.AND P0, PT, R6, RZ, PT ;  /* 0x000000ff0600720c */ /* 0x000fe40003f05270 */
[----:B------:R-:W-:-:S02]  /*0730*/  IADD3 R12, PT, PT, R8, 0x2100, RZ ;  /* 0x00002100080c7810 */ /* 0x000fc40007ffe0ff */
[----:B------:R-:W-:Y:S02]  /*0740*/  IADD3 R14, PT, PT, R8, 0x2180, RZ ;  /* 0x00002180080e7810 */ /* 0x000fe40007ffe0ff */
[C---:B0-----:R-:W-:Y:S02]  /*0750*/  LEA R2, R9.reuse, R2, 0x18 ;  /* 0x0000000209027211 */ /* 0x041fe400078ec0ff */
[C---:B------:R-:W-:Y:S02]  /*0760*/  LEA R12, R9.reuse, R12, 0x18 ;  /* 0x0000000c090c7211 */ /* 0x040fe400078ec0ff */
[----:B------:R-:W-:Y:S01]  /*0770*/  LEA R3, R9, R14, 0x18 ;  /* 0x0000000e09037211 */ /* 0x000fe200078ec0ff */
[C---:B------:R-:W-:Y:S02]  /*0780*/  IMAD R5, R7.reuse, 0x100, R2 ;  /* 0x0000010007057824 */ /* 0x040fe400078e0202 */
[C---:B------:R-:W-:Y:S02]  /*0790*/  @!P0 LEA R11, R7.reuse, R12, 0x2 ;  /* 0x0000000c070b8211 */ /* 0x040fe400078e10ff */
[----:B------:R-:W-:Y:S01]  /*07a0*/  @!P0 IMAD R13, R7, 0x4, R3 ;  /* 0x00000004070d8824 */ /* 0x000fe200078e0203 */
[----:B------:R-:W-:-:S05]  /*07b0*/  LEA R5, R6, R5, 0x2 ;  /* 0x0000000506057211 */ /* 0x000fca00078e10ff */
[----:B------:R-:W-:Y:S04]  /*07c0*/  STS [R5], R19 ;  /* 0x0000001305007388 */ /* 0x000fe80000000800 */
[----:B------:R-:W-:Y:S04]  /*07d0*/  STS [R5+0x80], R20 ;  /* 0x0000801405007388 */ /* 0x000fe80000000800 */
[----:B------:R-:W-:Y:S04]  /*07e0*/  @!P0 STS [R11], R4 ;  /* 0x000000040b008388 */ /* 0x000fe80000000800 */
[----:B------:R-:W-:Y:S01]  /*07f0*/  @!P0 STS [R13], R10 ;  /* 0x0000000a0d008388 */ /* 0x000fe20000000800 */
[----:B------:R-:W-:Y:S01]  /*0800*/  BAR.SYNC.DEFER_BLOCKING 0x0 ;  /* 0x0000000000007b1d */ /* 0x000fe20000010000 */
[C---:B------:R-:W-:Y:S01]  /*0810*/  LEA R12, R6.reuse, R12, 0x2 ;  /* 0x0000000c060c7211 */ /* 0x040fe200078e10ff */
[----:B------:R-:W-:Y:S01]  /*0820*/  IMAD.MOV.U32 R15, RZ, RZ, 0x3bbb989d ;  /* 0x3bbb989dff0f7424 */ /* 0x000fe200078e00ff */
[----:B------:R-:W-:-:S02]  /*0830*/  LEA R3, R6, R3, 0x2 ;  /* 0x0000000306037211 */ /* 0x000fc400078e10ff */
[----:B------:R-:W-:Y:S01]  /*0840*/  ISETP.GT.U32.AND P1, PT, R7, 0x3f, PT ;  /* 0x0000003f0700780c */ /* 0x000fe20003f24070 */
[----:B------:R-:W-:Y:S01]  /*0850*/  BSSY B0, `(.L_x_34) ;  /* 0x000004f000007945 */ /* 0x000fe20003800000 */
[----:B------:R-:W0:Y:S04]  /*0860*/  LDS R12, [R12] ;  /* 0x000000000c0c7984 */ /* 0x000e280000000800 */
[----:B------:R-:W-:Y:S04]  /*0870*/  LDS R3, [R3] ;  /* 0x0000000003037984 */ /* 0x000fe80000000800 */
[----:B0-----:R-:W0:Y:S02]  /*0880*/  SHFL.DOWN PT, R5, R12, 0x10, 0x1f ;  /* 0x0a001f000c057f89 */ /* 0x001e2400000e0000 */
[----:B0-----:R-:W-:-:S05]  /*0890*/  FMNMX R5, R12, R5, !PT ;  /* 0x000000050c057209 */ /* 0x001fca0007800000 */
[----:B------:R-:W0:Y:S02]  /*08a0*/  SHFL.DOWN PT, R4, R5, 0x8, 0x1f ;  /* 0x09001f0005047f89 */ /* 0x000e2400000e0000 */
[----:B0-----:R-:W-:Y:S01]  /*08b0*/  FMNMX R4, R5, R4, !PT ;  /* 0x0000000405047209 */ /* 0x001fe20007800000 */
[----:B------:R-:W-:-:S04]  /*08c0*/  HFMA2 R5, -RZ, RZ, 3.7421875, 0 ;  /* 0x437c0000ff057431 */ /* 0x000fc800000001ff */
[----:B------:R-:W0:Y:S02]  /*08d0*/  SHFL.DOWN PT, R11, R4, 0x4, 0x1f ;  /* 0x08801f00040b7f89 */ /* 0x000e2400000e0000 */
[----:B0-----:R-:W-:-:S05]  /*08e0*/  FMNMX R11, R4, R11, !PT ;  /* 0x0000000b040b7209 */ /* 0x001fca0007800000 */
[----:B------:R-:W0:Y:S02]  /*08f0*/  SHFL.DOWN PT, R10, R11, 0x2, 0x1f ;  /* 0x08401f000b0a7f89 */ /* 0x000e2400000e0000 */
[----:B0-----:R-:W-:-:S05]  /*0900*/  FMNMX R10, R11, R10, !PT ;  /* 0x0000000a0b0a7209 */ /* 0x001fca0007800000 */
[----:B------:R-:W0:Y:S02]  /*0910*/  SHFL.DOWN PT, R13, R10, 0x1, 0x1f ;  /* 0x08201f000a0d7f89 */ /* 0x000e2400000e0000 */
[----:B0-----:R-:W-:-:S05]  /*0920*/  FMNMX R13, R10, R13, !PT ;  /* 0x0000000d0a0d7209 */ /* 0x001fca0007800000 */
[----:B------:R-:W0:Y:S02]  /*0930*/  SHFL.IDX PT, R25, R13, RZ, 0x1f ;  /* 0x00001fff0d197589 */ /* 0x000e2400000e0000 */
[----:B0-----:R-:W-:-:S04]  /*0940*/  FADD R12, R12, -R25 ;  /* 0x800000190c0c7221 */ /* 0x001fc80000000000 */
[----:B------:R-:W-:-:S04]  /*0950*/  FFMA.SAT R4, R12, R15, 0.5 ;  /* 0x3f0000000c047423 */ /* 0x000fc8000000200f */
[----:B------:R-:W-:-:S04]  /*0960*/  FFMA.RM R4, R4, R5, 12582913 ;  /* 0x4b40000104047423 */ /* 0x000fc80000004005 */
[C---:B------:R-:W-:Y:S01]  /*0970*/  FADD R5, R4.reuse, -12583039 ;  /* 0xcb40007f04057421 */ /* 0x040fe20000000000 */
[----:B------:R-:W-:-:S03]  /*0980*/  SHF.L.U32 R10, R4, 0x17, RZ ;  /* 0x00000017040a7819 */ /* 0x000fc600000006ff */
[----:B------:R-:W-:-:S04]  /*0990*/  FFMA R5, R12, 1.4426950216293334961, -R5 ;  /* 0x3fb8aa3b0c057823 */ /* 0x000fc80000000805 */
[----:B------:R-:W-:-:S06]  /*09a0*/  FFMA R5, R12, 1.925963033500011079e-08, R5 ;  /* 0x32a570600c057823 */ /* 0x000fcc0000000005 */
[----:B------:R-:W0:Y:S02]  /*09b0*/  MUFU.EX2 R5, R5 ;  /* 0x0000000500057308 */ /* 0x000e240000000800 */
[----:B0-----:R-:W-:-:S04]  /*09c0*/  FMUL R10, R10, R5 ;  /* 0x000000050a0a7220 */ /* 0x001fc80000400000 */
[----:B------:R-:W-:-:S05]  /*09d0*/  FMUL R4, R3, R10 ;  /* 0x0000000a03047220 */ /* 0x000fca0000400000 */
[----:B------:R-:W0:Y:S02]  /*09e0*/  SHFL.DOWN PT, R11, R4, 0x10, 0x1f ;  /* 0x0a001f00040b7f89 */ /* 0x000e2400000e0000 */
        /* <DEDUP_REMOVED lines=9> */
[----:B------:R0:W1:Y:S01]  /*0a80*/  SHFL.IDX PT, R24, R5, RZ, 0x1f ;  /* 0x00001fff05187589 */ /* 0x00006200000e0000 */
[----:B------:R-:W-:Y:S01]  /*0a90*/  NOP ;  /* 0x0000000000007918 */ /* 0x000fe20000000000 */
[----:B------:R-:W-:Y:S01]  /*0aa0*/  NOP ;  /* 0x0000000000007918 */ /* 0x000fe20000000000 */
[----:B------:R-:W-:Y:S05]  /*0ab0*/  @P1 BRA `(.L_x_35) ;  /* 0x0000000000a01947 */ /* 0x000fea0003800000 */
[----:B------:R-:W-:Y:S01]  /*0ac0*/  IMAD R2, R6, 0x100, R2 ;  /* 0x0000010006027824 */ /* 0x000fe200078e0202 */
[----:B------:R-:W-:-:S04]  /*0ad0*/  UMOV UR4, 0xffffffff ;  /* 0xffffffff00047882 */ /* 0x000fc80000000000 */
[----:B------:R-:W-:-:S05]  /*0ae0*/  LEA R19, R7, R2, 0x2 ;  /* 0x0000000207137211 */ /* 0x000fca00078e10ff */
[----:B------:R-:W2:Y:S02]  /*0af0*/  LDS R13, [R19] ;  /* 0x00000000130d7984 */ /* 0x000ea40000000800 */
[----:B--2---:R-:W-:Y:S01]  /*0b00*/  FMUL R13, R10, R13 ;  /* 0x0000000d0a0d7220 */ /* 0x004fe20000400000 */
[----:B------:R-:W-:Y:S06]  /*0b10*/  BRA.DIV UR4, `(.L_x_36) ;  /* 0x0000000a046c7947 */ /* 0x000fec000b800000 */
[----:B------:R-:W2:Y:S01]  /*0b20*/  SHFL.DOWN PT, R14, R13, 0x10, 0x1f ;  /* 0x0a001f000d0e7f89 */ /* 0x000ea200000e0000 */
[----:B------:R-:W-:Y:S01]  /*0b30*/  NOP ;  /* 0x0000000000007918 */ /* 0x000fe20000000000 */
[----:B--2---:R-:W-:-:S05]  /*0b40*/  FADD R2, R13, R14 ;  /* 0x0000000e0d027221 */ /* 0x004fca0000000000 */
[----:B------:R-:W2:Y:S02]  /*0b50*/  SHFL.DOWN PT, R14, R2, 0x8, 0x1f ;  /* 0x09001f00020e7f89 */ /* 0x000ea400000e0000 */
[----:B--2---:R-:W-:-:S05]  /*0b60*/  FADD R3, R2, R14 ;  /* 0x0000000e02037221 */ /* 0x004fca0000000000 */
[----:B------:R-:W2:Y:S02]  /*0b70*/  SHFL.DOWN PT, R14, R3, 0x4, 0x1f ;  /* 0x08801f00030e7f89 */ /* 0x000ea400000e0000 */
[----:B--2---:R-:W-:-:S05]  /*0b80*/  FADD R4, R3, R14 ;  /* 0x0000000e03047221 */ /* 0x004fca0000000000 */
[----:B------:R-:W0:Y:S02]  /*0b90*/  SHFL.DOWN PT, R14, R4, 0x2, 0x1f ;  /* 0x08401f00040e7f89 */ /* 0x000e2400000e0000 */
[----:B0-----:R-:W-:-:S05]  /*0ba0*/  FADD R5, R4, R14 ;  /* 0x0000000e04057221 */ /* 0x001fca0000000000 */
[----:B------:R-:W0:Y:S02]  /*0bb0*/  SHFL.DOWN PT, R14, R5, 0x1, 0x1f ;  /* 0x08201f00050e7f89 */ /* 0x000e2400000e0000 */
[----:B0-----:R-:W-:-:S06]  /*0bc0*/  FADD R14, R5, R14 ;  /* 0x0000000e050e7221 */ /* 0x001fcc0000000000 */
[----:B------:R-:W0:Y:S02]  /*0bd0*/  SHFL.IDX PT, R14, R14, RZ, 0x1f ;  /* 0x00001fff0e0e7589 */ /* 0x000e2400000e0000 */
.L_x_60:
[----:B------:R-:W-:Y:S02]  /*0be0*/  SHF.R.U32.HI R2, RZ, 0x5, R7 ;  /* 0x00000005ff027819 */ /* 0x000fe40000011607 */
[----:B------:R-:W-:Y:S02]  /*0bf0*/  ISETP.GT.U32.AND P1, PT, R7, 0x1f, PT ;  /* 0x0000001f0700780c */ /* 0x000fe40003f24070 */
[----:B------:R-:W-:-:S05]  /*0c00*/  LEA R3, R2, R1, 0x2 ;  /* 0x0000000102037211 */ /* 0x000fca00078e10ff */
[----:B0-----:R2:W-:Y:S06]  /*0c10*/  STL [R3], R14 ;  /* 0x0000000e03007387 */ /* 0x0015ec0000100800 */
[----:B------:R-:W-:Y:S05]  /*0c20*/  @P1 BRA `(.L_x_35) ;  /* 0x0000000000441947 */ /* 0x000fea0003800000 */
[----:B------:R-:W0:Y:S01]  /*0c30*/  LDS R13, [R19+0x80] ;  /* 0x00008000130d7984 */ /* 0x000e220000000800 */
[----:B------:R-:W-:Y:S01]  /*0c40*/  UMOV UR4, 0xffffffff ;  /* 0xffffffff00047882 */ /* 0x000fe20000000000 */
[----:B0-----:R-:W-:Y:S02]  /*0c50*/  FMUL R13, R10, R13 ;  /* 0x0000000d0a0d7220 */ /* 0x001fe40000400000 */
[----:B------:R-:W-:Y:S05]  /*0c60*/  BRA.DIV UR4, `(.L_x_37) ;  /* 0x0000000a04b87947 */ /* 0x000fea000b800000 */
[----:B--2---:R-:W0:Y:S01]  /*0c70*/  SHFL.DOWN PT, R14, R13, 0x10, 0x1f ;  /* 0x0a001f000d0e7f89 */ /* 0x004e2200000e0000 */
        /* <DEDUP_REMOVED lines=11> */
.L_x_69:
[----:B0-----:R3:W-:Y:S02]  /*0d30*/  STL [R1+0x4], R14 ;  /* 0x0000040e01007387 */ /* 0x0017e40000100800 */
.L_x_35:
[----:B------:R-:W-:Y:S05]  /*0d40*/  BSYNC B0 ;  /* 0x0000000000007941 */ /* 0x000fea0003800000 */
.L_x_34:
[----:B------:R-:W-:Y:S01]  /*0d50*/  ISETP.NE.AND P1, PT, R7, RZ, PT ;  /* 0x000000ff0700720c */ /* 0x000fe20003f25270 */
[----:B------:R-:W-:-:S12]  /*0d60*/  @P0 BRA `(.L_x_38) ;  /* 0x0000000000180947 */ /* 0x000fd80003800000 */
[----:B0-----:R-:W4:Y:S01]  /*0d70*/  LDL.64 R4, [R1] ;  /* 0x0000000001047983 */ /* 0x001f220000100a00 */
[----:B------:R-:W-:-:S05]  /*0d80*/  VIADD R2, R8, 0x2200 ;  /* 0x0000220008027836 */ /* 0x000fca0000000000 */
[----:B------:R-:W-:-:S04]  /*0d90*/  LEA R2, R9, R2, 0x18 ;  /* 0x0000000209027211 */ /* 0x000fc800078ec0ff */
[----:B------:R-:W-:-:S05]  /*0da0*/  LEA R2, R7, R2, 0x2 ;  /* 0x0000000207027211 */ /* 0x000fca00078e10ff */
[----:B----4-:R4:W-:Y:S04]  /*0db0*/  STS [R2], R4 ;  /* 0x0000000402007388 */ /* 0x0109e80000000800 */
[----:B------:R4:W-:Y:S02]  /*0dc0*/  STS [R2+0x80], R5 ;  /* 0x0000800502007388 */ /* 0x0009e40000000800 */
.L_x_38:
[----:B------:R-:W-:Y:S05]  /*0dd0*/  WARPSYNC.ALL ;  /* 0x0000000000007948 */ /* 0x000fea0003800000 */
[----:B------:R-:W-:Y:S06]  /*0de0*/  BAR.SYNC.DEFER_BLOCKING 0x0 ;  /* 0x0000000000007b1d */ /* 0x000fec0000010000 */
[----:B------:R-:W-:Y:S05]  /*0df0*/  @P1 EXIT ;  /* 0x000000000000194d */ /* 0x000fea0003800000 */
[----:B------:R-:W-:Y:S01]  /*0e00*/  ISETP.GT.U32.AND P2, PT, R6, 0x3f, PT ;  /* 0x0000003f0600780c */ /* 0x000fe20003f44070 */
[----:B------:R-:W-:Y:S01]  /*0e10*/  BSSY.RECONVERGENT B6, `(.L_x_39) ;  /* 0x0000025000067945 */ /* 0x000fe20003800200 */
[----:B------:R-:W-:-:S04]  /*0e20*/  IADD3 R23, P0, P1, R1, 0x8, R0 ;  /* 0x0000000801177810 */ /* 0x000fc8000791e000 */
[----:B------:R-:W-:-:S07]  /*0e30*/  IADD3.X R22, PT, PT, RZ, UR6, RZ, P0, P1 ;  /* 0x00000006ff167c10 */ /* 0x000fce00087e24ff */
[----:B------:R-:W-:Y:S05]  /*0e40*/  @P2 BRA `(.L_x_40) ;  /* 0x0000000000842947 */ /* 0x000fea0003800000 */
[----:B------:R-:W-:Y:S01]  /*0e50*/  IADD3 R8, PT, PT, R8, 0x2200, RZ ;  /* 0x0000220008087810 */ /* 0x000fe20007ffe0ff */
[----:B--2---:R-:W-:Y:S01]  /*0e60*/  IMAD R3, R17, R16, RZ ;  /* 0x0000001011037224 */ /* 0x004fe200078e02ff */
[----:B------:R-:W-:Y:S02]  /*0e70*/  IADD3 R12, PT, PT, R6, -0x20, RZ ;  /* 0xffffffe0060c7810 */ /* 0x000fe40007ffe0ff */
[----:B------:R-:W-:Y:S01]  /*0e80*/  LEA R9, R9, R8, 0x18 ;  /* 0x0000000809097211 */ /* 0x000fe200078ec0ff */
[----:B------:R-:W-:-:S03]  /*0e90*/  IMAD R3, R3, 0x40, R6 ;  /* 0x0000004003037824 */ /* 0x000fc600078e0206 */
[----:B----4-:R-:W-:Y:S01]  /*0ea0*/  LEA R2, R6, R9, 0x2 ;  /* 0x0000000906027211 */ /* 0x010fe200078e10ff */
[----:B------:R-:W-:-:S07]  /*0eb0*/  IMAD R26, R18, 0x40, R3 ;  /* 0x00000040121a7824 */ /* 0x000fce00078e0203 */
.L_x_42:
[----:B------:R-:W2:Y:S01]  /*0ec0*/  LDS R0, [R2] ;  /* 0x0000000002007984 */ /* 0x000ea20000000800 */
[----:B------:R-:W-:Y:S01]  /*0ed0*/  MOV R8, 0x0 ;  /* 0x0000000000087802 */ /* 0x000fe20000000f00 */
[----:B------:R-:W4:Y:S01]  /*0ee0*/  LDCU.64 UR4, c[0x4][0x8] ;  /* 0x01000100ff0477ac */ /* 0x000f220008000a00 */
[----:B------:R-:W-:Y:S01]  /*0ef0*/  IADD3 R19, PT, PT, R12, 0x20, RZ ;  /* 0x000000200c137810 */ /* 0x000fe20007ffe0ff */
[----:B0-----:R0:W-:Y:S01]  /*0f00*/  STL.64 [R1+0x8], R16 ;  /* 0x0000081001007387 */ /* 0x0011e20000100a00 */
[----:B------:R-:W-:Y:S02]  /*0f10*/  MOV R6, R23 ;  /* 0x0000001700067202 */ /* 0x000fe40000000f00 */
[----:B------:R-:W1:Y:S01]  /*0f20*/  LDC.64 R8, c[0x4][R8] ;  /* 0x0100000008087b82 */ /* 0x000e620000000a00 */
[----:B------:R0:W-:Y:S01]  /*0f30*/  STL.64 [R1+0x10], R18 ;  /* 0x0000101201007387 */ /* 0x0001e20000100a00 */
[----:B------:R-:W-:Y:S02]  /*0f40*/  ISETP.GE.U32.AND P0, PT, R19, R12, PT ;  /* 0x0000000c1300720c */ /* 0x000fe40003f06070 */
[----:B------:R-:W-:-:S02]  /*0f50*/  MOV R7, R22 ;  /* 0x0000001600077202 */ /* 0x000fc40000000f00 */
[----:B------:R-:W-:Y:S02]  /*0f60*/  P2R R27, PR, RZ, 0x1 ;  /* 0x00000001ff1b7803 */ /* 0x000fe40000000000 */
[----:B----4-:R-:W-:Y:S01]  /*0f70*/  MOV R4, UR4 ;  /* 0x0000000400047c02 */ /* 0x010fe20008000f00 */
[----:B0-----:R-:W-:Y:S01]  /*0f80*/  IMAD.U32 R5, RZ, RZ, UR5 ;  /* 0x00000005ff057e24 */ /* 0x001fe2000f8e00ff */
[----:B--2---:R-:W0:Y:S02]  /*0f90*/  F2F.F64.F32 R10, R0 ;  /* 0x00000000000a7310 */ /* 0x004e240000201800 */
[----:B01----:R0:W-:Y:S04]  /*0fa0*/  STL.64 [R1+0x18], R10 ;  /* 0x0000180a01007387 */ /* 0x0031e80000100a00 */
[----:B------:R-:W-:-:S07]  /*0fb0*/  LEPC R20, `(.L_x_41) ;  /* 0x000000001014794e */ /* 0x000fce0000000000 */
[----:B0--3--:R-:W-:Y:S05]  /*0fc0*/  CALL.ABS.NOINC R8 ;  /* 0x0000000008007343 */ /* 0x009fea0003c00000 */
.L_x_41:
[----:B------:R0:W1:Y:S01]  /*0fd0*/  LDS R3, [R2] ;  /* 0x0000000002037984 */ /* 0x0000620000000800 */
[----:B------:R-:W2:Y:S01]  /*0fe0*/  LDC.64 R4, c[0x0][0x398] ;  /* 0x0000e600ff047b82 */ /* 0x000ea20000000a00 */
[----:B------:R-:W-:Y:S01]  /*0ff0*/  ISETP.NE.AND P6, PT, R27, RZ, PT ;  /* 0x000000ff1b00720c */ /* 0x000fe20003fc5270 */
[----:B------:R-:W-:Y:S01]  /*1000*/  IMAD.MOV.U32 R12, RZ, RZ, R19 ;  /* 0x000000ffff0c7224 */ /* 0x000fe200078e0013 */
[----:B0-----:R-:W-:Y:S01]  /*1010*/  IADD3 R2, PT, PT, R2, 0x80, RZ ;  /* 0x0000008002027810 */ /* 0x001fe20007ffe0ff */
[C---:B--2---:R-:W-:Y:S01]  /*1020*/  IMAD.WIDE.U32 R4, R26.reuse, 0x4, R4 ;  /* 0x000000041a047825 */ /* 0x044fe200078e0004 */
[----:B------:R-:W-:-:S04]  /*1030*/  IADD3 R26, PT, PT, R26, 0x20, RZ ;  /* 0x000000201a1a7810 */ /* 0x000fc80007ffe0ff */
[----:B-1----:R0:W-:Y:S05]  /*1040*/  STG.E desc[UR36][R4.64], R3 ;  /* 0x0000000304007986 */ /* 0x0021ea000c101924 */
[----:B------:R-:W-:Y:S05]  /*1050*/  @!P6 BRA `(.L_x_42) ;  /* 0xfffffffc0098e947 */ /* 0x000fea000383ffff */
.L_x_40:
[----:B------:R-:W-:Y:S05]  /*1060*/  BSYNC.RECONVERGENT B6 ;  /* 0x0000000000067941 */ /* 0x000fea0003800200 */
.L_x_39:
[----:B------:R-:W5:Y:S02]  /*1070*/  S2R R0, SR_TID.X ;  /* 0x0000000000007919 */ /* 0x000f640000002100 */
[----:B-----5:R-:W-:-:S13]  /*1080*/  ISETP.NE.AND P0, PT, R0, RZ, PT ;  /* 0x000000ff0000720c */ /* 0x020fda0003f05270 */
[----:B------:R-:W-:Y:S05]  /*1090*/  @P0 EXIT ;  /* 0x000000000000094d */ /* 0x000fea0003800000 */
[----:B012-4-:R-:W0:Y:S01]  /*10a0*/  F2F.F64.F32 R2, R24 ;  /* 0x0000001800027310 */ /* 0x017e220000201800 */
[----:B------:R-:W-:Y:S01]  /*10b0*/  IMAD.MOV.U32 R12, RZ, RZ, R16 ;  /* 0x000000ffff0c7224 */ /* 0x000fe200078e0010 */
[----:B------:R-:W-:Y:S01]  /*10c0*/  MOV R13, R18 ;  /* 0x00000012000d7202 */ /* 0x000fe20000000f00 */
[----:B------:R-:W1:Y:S01]  /*10d0*/  LDCU.64 UR4, c[0x4][0x10] ;  /* 0x01000200ff0477ac */ /* 0x000e620008000a00 */
[----:B------:R-:W-:Y:S02]  /*10e0*/  MOV R0, 0x0 ;  /* 0x0000000000007802 */ /* 0x000fe40000000f00 */
[----:B------:R-:W-:Y:S01]  /*10f0*/  MOV R6, R23 ;  /* 0x0000001700067202 */ /* 0x000fe20000000f00 */
[----:B------:R2:W-:Y:S01]  /*1100*/  STL.64 [R1+0x8], R12 ;  /* 0x0000080c01007387 */ /* 0x0005e20000100a00 */
[----:B------:R-:W4:Y:S01]  /*1110*/  F2F.F64.F32 R8, R25 ;  /* 0x0000001900087310 */ /* 0x000f220000201800 */
[----:B------:R2:W2:Y:S01]  /*1120*/  LDC.64 R10, c[0x4][R0] ;  /* 0x01000000000a7b82 */ /* 0x0004a20000000a00 */
[----:B------:R-:W-:Y:S01]  /*1130*/  MOV R7, R22 ;  /* 0x0000001600077202 */ /* 0x000fe20000000f00 */
[----:B0-----:R0:W-:Y:S01]  /*1140*/  STL.64 [R1+0x10], R2 ;  /* 0x0000100201007387 */ /* 0x0011e20000100a00 */
[----:B-1----:R-:W-:Y:S01]  /*1150*/  MOV R4, UR4 ;  /* 0x0000000400047c02 */ /* 0x002fe20008000f00 */
[----:B------:R-:W-:-:S02]  /*1160*/  IMAD.U32 R5, RZ, RZ, UR5 ;  /* 0x00000005ff057e24 */ /* 0x000fc4000f8e00ff */
[----:B----4-:R0:W-:Y:S05]  /*1170*/  STL.64 [R1+0x18], R8 ;  /* 0x0000180801007387 */ /* 0x0101ea0000100a00 */
[----:B------:R-:W-:-:S07]  /*1180*/  LEPC R20, `(.L_x_43) ;  /* 0x000000001014794e */ /* 0x000fce0000000000 */
[----:B0-23--:R-:W-:Y:S05]  /*1190*/  CALL.ABS.NOINC R10 ;  /* 0x000000000a007343 */ /* 0x00dfea0003c00000 */
.L_x_43:
[----:B------:R-:W0:Y:S01]  /*11a0*/  LDC.64 R2, c[0x0][0x3a0] ;  /* 0x0000e800ff027b82 */ /* 0x000e220000000a00 */
[----:B------:R-:W-:-:S07]  /*11b0*/  IMAD R17, R17, R16, R18 ;  /* 0x0000001011117224 */ /* 0x000fce00078e0212 */
[----:B------:R-:W1:Y:S01]  /*11c0*/  LDC.64 R4, c[0x0][0x3a8] ;  /* 0x0000ea00ff047b82 */ /* 0x000e620000000a00 */
[----:B0-----:R-:W-:-:S05]  /*11d0*/  IMAD.WIDE.U32 R2, R17, 0x4, R2 ;  /* 0x0000000411027825 */ /* 0x001fca00078e0002 */
[----:B------:R-:W-:Y:S01]  /*11e0*/  STG.E desc[UR36][R2.64], R24 ;  /* 0x0000001802007986 */ /* 0x000fe2000c101924 */
[----:B-1----:R-:W-:-:S05]  /*11f0*/  IMAD.WIDE.U32 R4, R17, 0x4, R4 ;  /* 0x0000000411047825 */ /* 0x002fca00078e0004 */
[----:B------:R-:W-:Y:S01]  /*1200*/  STG.E desc[UR36][R4.64], R25 ;  /* 0x0000001904007986 */ /* 0x000fe2000c101924 */
[----:B------:R-:W-:Y:S05]  /*1210*/  EXIT ;  /* 0x000000000000794d */ /* 0x000fea0003800000 */
.L_x_32:
[----:B------:R-:W-:Y:S01]  /*1220*/  BSSY B2, `(.L_x_44) ;  /* 0x0000005000027945 */ /* 0x000fe20003800000 */
[----:B------:R-:W-:-:S07]  /*1230*/  IMAD.MOV.U32 R15, RZ, RZ, -0x1 ;  /* 0xffffffffff0f7424 */ /* 0x000fce00078e00ff */
[----:B------:R-:W-:Y:S05]  /*1240*/  WARPSYNC.COLLECTIVE R15, `(.L_x_45) ;  /* 0x000000000f087348 */ /* 0x000fea0003c00000 */
[----:B------:R-:W-:Y:S01]  /*1250*/  NOP ;  /* 0x0000000000007918 */ /* 0x000fe20000000000 */
[----:B------:R-:W-:Y:S05]  /*1260*/  ENDCOLLECTIVE ;  /* 0x000000000000791b */ /* 0x000fea0003800000 */
.L_x_45:
[----:B------:R-:W-:Y:S05]  /*1270*/  BSYNC B2 ;  /* 0x0000000000027941 */ /* 0x000fea0003800000 */
.L_x_44:
[----:B------:R-:W-:Y:S01]  /*1280*/  HFMA2 R12, -RZ, RZ, 0, 9.5367431640625e-07 ;  /* 0x00000010ff0c7431 */ /* 0x000fe200000001ff */
[----:B------:R-:W-:Y:S01]  /*1290*/  MOV R11, 0x1f ;  /* 0x0000001f000b7802 */ /* 0x000fe20000000f00 */
[----:B------:R-:W-:-:S07]  /*12a0*/  IMAD.MOV.U32 R15, RZ, RZ, -0x1 ;  /* 0xffffffffff0f7424 */ /* 0x000fce00078e00ff */
[----:B------:R-:W-:Y:S05]  /*12b0*/  WARPSYNC.COLLECTIVE R15, `(.L_x_46) ;  /* 0x000000000f087348 */ /* 0x000fea0003c00000 */
[----:B------:R0:W1:Y:S02]  /*12c0*/  SHFL.DOWN P6, R14, R13, R12, R11 ;  /* 0x0800000c0d0e7389 */ /* 0x00006400000c000b */
[----:B01----:R-:W-:Y:S05]  /*12d0*/  ENDCOLLECTIVE ;  /* 0x000000000000791b */ /* 0x003fea0003800000 */
.L_x_46:
[----:B------:R-:W-:Y:S02]  /*12e0*/  HFMA2 R12, -RZ, RZ, 0, 4.76837158203125e-07 ;  /* 0x00000008ff0c7431 */ /* 0x000fe400000001ff */
[----:B------:R-:W-:-:S05]  /*12f0*/  FADD R2, R14, R13 ;  /* 0x0000000d0e027221 */ /* 0x000fca0000000000 */
[----:B------:R-:W-:-:S07]  /*1300*/  MOV R13, R2 ;  /* 0x00000002000d7202 */ /* 0x000fce0000000f00 */
[----:B------:R-:W-:Y:S05]  /*1310*/  WARPSYNC.COLLECTIVE R15, `(.L_x_47) ;  /* 0x000000000f087348 */ /* 0x000fea0003c00000 */
[----:B------:R0:W1:Y:S02]  /*1320*/  SHFL.DOWN P6, R14, R13, R12, R11 ;  /* 0x0800000c0d0e7389 */ /* 0x00006400000c000b */
[----:B01----:R-:W-:Y:S05]  /*1330*/  ENDCOLLECTIVE ;  /* 0x000000000000791b */ /* 0x003fea0003800000 */
.L_x_47:
[----:B------:R-:W-:Y:S01]  /*1340*/  MOV R12, 0x4 ;  /* 0x00000004000c7802 */ /* 0x000fe20000000f00 */
[----:B------:R-:W-:-:S04]  /*1350*/  FADD R3, R2, R14 ;  /* 0x0000000e02037221 */ /* 0x000fc80000000000 */
[----:B------:R-:W-:-:S07]  /*1360*/  IMAD.MOV.U32 R13, RZ, RZ, R3 ;  /* 0x000000ffff0d7224 */ /* 0x000fce00078e0003 */
[----:B------:R-:W-:Y:S05]  /*1370*/  WARPSYNC.COLLECTIVE R15, `(.L_x_48) ;  /* 0x000000000f087348 */ /* 0x000fea0003c00000 */
[----:B------:R0:W1:Y:S02]  /*1380*/  SHFL.DOWN P6, R14, R13, R12, R11 ;  /* 0x0800000c0d0e7389 */ /* 0x00006400000c000b */
[----:B01----:R-:W-:Y:S05]  /*1390*/  ENDCOLLECTIVE ;  /* 0x000000000000791b */ /* 0x003fea0003800000 */
.L_x_48:
[----:B------:R-:W-:Y:S02]  /*13a0*/  IMAD.MOV.U32 R12, RZ, RZ, 0x2 ;  /* 0x00000002ff0c7424 */ /* 0x000fe400078e00ff */
[----:B------:R-:W-:-:S05]  /*13b0*/  FADD R4, R3, R14 ;  /* 0x0000000e03047221 */ /* 0x000fca0000000000 */
[----:B------:R-:W-:-:S07]  /*13c0*/  MOV R13, R4 ;  /* 0x00000004000d7202 */ /* 0x000fce0000000f00 */
[----:B------:R-:W-:Y:S05]  /*13d0*/  WARPSYNC.COLLECTIVE R15, `(.L_x_49) ;  /* 0x000000000f087348 */ /* 0x000fea0003c00000 */
[----:B------:R0:W1:Y:S02]  /*13e0*/  SHFL.DOWN P6, R14, R13, R12, R11 ;  /* 0x0800000c0d0e7389 */ /* 0x00006400000c000b */
[----:B01----:R-:W-:Y:S05]  /*13f0*/  ENDCOLLECTIVE ;  /* 0x000000000000791b */ /* 0x003fea0003800000 */
.L_x_49:
[----:B------:R-:W-:Y:S02]  /*1400*/  HFMA2 R12, -RZ, RZ, 0, 5.9604644775390625e-08 ;  /* 0x00000001ff0c7431 */ /* 0x000fe400000001ff */
[----:B------:R-:W-:-:S05]  /*1410*/  FADD R5, R4, R14 ;  /* 0x0000000e04057221 */ /* 0x000fca0000000000 */
[----:B------:R-:W-:-:S07]  /*1420*/  MOV R13, R5 ;  /* 0x00000005000d7202 */ /* 0x000fce0000000f00 */
[----:B------:R-:W-:Y:S05]  /*1430*/  WARPSYNC.COLLECTIVE R15, `(.L_x_50) ;  /* 0x000000000f087348 */ /* 0x000fea0003c00000 */
[----:B------:R0:W1:Y:S02]  /*1440*/  SHFL.DOWN P6, R14, R13, R12, R11 ;  /* 0x0800000c0d0e7389 */ /* 0x00006400000c000b */
[----:B01----:R-:W-:Y:S05]  /*1450*/  ENDCOLLECTIVE ;  /* 0x000000000000791b */ /* 0x003fea0003800000 */
.L_x_50:
[----:B------:R-:W-:Y:S01]  /*1460*/  MOV R12, RZ ;  /* 0x000000ff000c7202 */ /* 0x000fe20000000f00 */
[----:B------:R-:W-:-:S04]  /*1470*/  FADD R14, R5, R14 ;  /* 0x0000000e050e7221 */ /* 0x000fc80000000000 */
[----:B------:R-:W-:-:S07]  /*1480*/  IMAD.MOV.U32 R13, RZ, RZ, R14 ;  /* 0x000000ffff0d7224 */ /* 0x000fce00078e000e */
[----:B------:R-:W-:Y:S05]  /*1490*/  WARPSYNC.COLLECTIVE R15, `(.L_x_51) ;  /* 0x000000000f087348 */ /* 0x000fea0003c00000 */
[----:B------:R0:W1:Y:S02]  /*14a0*/  SHFL.IDX P6, R14, R13, R12, R11 ;  /* 0x0000000c0d0e7389 */ /* 0x00006400000c000b */
[----:B01----:R-:W-:Y:S05]  /*14b0*/  ENDCOLLECTIVE ;  /* 0x000000000000791b */ /* 0x003fea0003800000 */
.L_x_51:
[----:B------:R-:W-:Y:S05]  /*14c0*/  BRA `(.L_x_52) ;  /* 0xffffffec00ec7947 */ /* 0x000fea000383ffff */
.L_x_36:
[----:B------:R-:W-:Y:S02]  /*14d0*/  HFMA2 R12, -RZ, RZ, 0, 9.5367431640625e-07 ;  /* 0x00000010ff0c7431 */ /* 0x000fe400000001ff */
[----:B------:R-:W-:Y:S01]  /*14e0*/  IMAD.MOV.U32 R11, RZ, RZ, 0x1f ;  /* 0x0000001fff0b7424 */ /* 0x000fe200078e00ff */
[----:B------:R-:W-:-:S07]  /*14f0*/  MOV R15, 0xffffffff ;  /* 0xffffffff000f7802 */ /* 0x000fce0000000f00 */
[----:B01----:R-:W-:Y:S05]  /*1500*/  WARPSYNC.COLLECTIVE R15, `(.L_x_53) ;  /* 0x000000000f087348 */ /* 0x003fea0003c00000 */
[----:B------:R2:W3:Y:S02]  /*1510*/  SHFL.DOWN P6, R14, R13, R12, R11 ;  /* 0x0800000c0d0e7389 */ /* 0x0004e400000c000b */
[----:B0123--:R-:W-:Y:S05]  /*1520*/  ENDCOLLECTIVE ;  /* 0x000000000000791b */ /* 0x00ffea0003800000 */
.L_x_53:
[----:B------:R-:W-:Y:S02]  /*1530*/  IMAD.MOV.U32 R12, RZ, RZ, 0x8 ;  /* 0x00000008ff0c7424 */ /* 0x000fe400078e00ff */
[----:B------:R-:W-:-:S05]  /*1540*/  FADD R2, R13, R14 ;  /* 0x0000000e0d027221 */ /* 0x000fca0000000000 */
[----:B------:R-:W-:-:S07]  /*1550*/  MOV R13, R2 ;  /* 0x00000002000d7202 */ /* 0x000fce0000000f00 */
[----:B------:R-:W-:Y:S05]  /*1560*/  WARPSYNC.COLLECTIVE R15, `(.L_x_54) ;  /* 0x000000000f087348 */ /* 0x000fea0003c00000 */
[----:B------:R0:W1:Y:S02]  /*1570*/  SHFL.DOWN P6, R14, R13, R12, R11 ;  /* 0x0800000c0d0e7389 */ /* 0x00006400000c000b */
[----:B01----:R-:W-:Y:S05]  /*1580*/  ENDCOLLECTIVE ;  /* 0x000000000000791b */ /* 0x003fea0003800000 */
.L_x_54:
[----:B------:R-:W-:Y:S02]  /*1590*/  HFMA2 R12, -RZ, RZ, 0, 2.384185791015625e-07 ;  /* 0x00000004ff0c7431 */ /* 0x000fe400000001ff */
[----:B------:R-:W-:-:S05]  /*15a0*/  FADD R3, R2, R14 ;  /* 0x0000000e02037221 */ /* 0x000fca0000000000 */
[----:B------:R-:W-:-:S07]  /*15b0*/  MOV R13, R3 ;  /* 0x00000003000d7202 */ /* 0x000fce0000000f00 */
[----:B------:R-:W-:Y:S05]  /*15c0*/  WARPSYNC.COLLECTIVE R15, `(.L_x_55) ;  /* 0x000000000f087348 */ /* 0x000fea0003c00000 */
[----:B------:R0:W1:Y:S02]  /*15d0*/  SHFL.DOWN P6, R14, R13, R12, R11 ;  /* 0x0800000c0d0e7389 */ /* 0x00006400000c000b */
[----:B01----:R-:W-:Y:S05]  /*15e0*/  ENDCOLLECTIVE ;  /* 0x000000000000791b */ /* 0x003fea0003800000 */
.L_x_55:
[----:B------:R-:W-:Y:S01]  /*15f0*/  MOV R12, 0x2 ;  /* 0x00000002000c7802 */ /* 0x000fe20000000f00 */
[----:B------:R-:W-:-:S04]  /*1600*/  FADD R4, R3, R14 ;  /* 0x0000000e03047221 */ /* 0x000fc80000000000 */
[----:B------:R-:W-:-:S07]  /*1610*/  IMAD.MOV.U32 R13, RZ, RZ, R4 ;  /* 0x000000ffff0d7224 */ /* 0x000fce00078e0004 */
[----:B------:R-:W-:Y:S05]  /*1620*/  WARPSYNC.COLLECTIVE R15, `(.L_x_56) ;  /* 0x000000000f087348 */ /* 0x000fea0003c00000 */
[----:B------:R0:W1:Y:S02]  /*1630*/  SHFL.DOWN P6, R14, R13, R12, R11 ;  /* 0x0800000c0d0e7389 */ /* 0x00006400000c000b */
[----:B01----:R-:W-:Y:S05]  /*1640*/  ENDCOLLECTIVE ;  /* 0x000000000000791b */ /* 0x003fea0003800000 */
.L_x_56:
[----:B------:R-:W-:Y:S02]  /*1650*/  HFMA2 R12, -RZ, RZ, 0, 5.9604644775390625e-08 ;  /* 0x00000001ff0c7431 */ /* 0x000fe400000001ff */
[----:B------:R-:W-:-:S05]  /*1660*/  FADD R5, R4, R14 ;  /* 0x0000000e04057221 */ /* 0x000fca0000000000 */
[----:B------:R-:W-:-:S07]  /*1670*/  MOV R13, R5 ;  /* 0x00000005000d7202 */ /* 0x000fce0000000f00 */
[----:B------:R-:W-:Y:S05]  /*1680*/  WARPSYNC.COLLECTIVE R15, `(.L_x_57) ;  /* 0x000000000f087348 */ /* 0x000fea0003c00000 */
[----:B------:R0:W1:Y:S02]  /*1690*/  SHFL.DOWN P6, R14, R13, R12, R11 ;  /* 0x0800000c0d0e7389 */ /* 0x00006400000c000b */
[----:B01----:R-:W-:Y:S05]  /*16a0*/  ENDCOLLECTIVE ;  /* 0x000000000000791b */ /* 0x003fea0003800000 */
.L_x_57:
[----:B------:R-:W-:Y:S01]  /*16b0*/  MOV R12, RZ ;  /* 0x000000ff000c7202 */ /* 0x000fe20000000f00 */
[----:B------:R-:W-:-:S04]  /*16c0*/  FADD R14, R5, R14 ;  /* 0x0000000e050e7221 */ /* 0x000fc80000000000 */
[----:B------:R-:W-:-:S07]  /*16d0*/  IMAD.MOV.U32 R13, RZ, RZ, R14 ;  /* 0x000000ffff0d7224 */ /* 0x000fce00078e000e */
[----:B------:R-:W-:Y:S05]  /*16e0*/  WARPSYNC.COLLECTIVE R15, `(.L_x_58) ;  /* 0x000000000f087348 */ /* 0x000fea0003c00000 */
[----:B------:R0:W1:Y:S02]  /*16f0*/  SHFL.IDX P6, R14, R13, R12, R11 ;  /* 0x0000000c0d0e7389 */ /* 0x00006400000c000b */
[----:B01----:R-:W-:Y:S05]  /*1700*/  ENDCOLLECTIVE ;  /* 0x000000000000791b */ /* 0x003fea0003800000 */
.L_x_58:
[----:B------:R-:W-:Y:S05]  /*1710*/  WARPSYNC.COLLECTIVE R15, `(.L_x_59) ;  /* 0x000000000f087348 */ /* 0x000fea0003c00000 */
[----:B------:R-:W-:Y:S01]  /*1720*/  NOP ;  /* 0x0000000000007918 */ /* 0x000fe20000000000 */
[----:B------:R-:W-:Y:S05]  /*1730*/  ENDCOLLECTIVE ;  /* 0x000000000000791b */ /* 0x000fea0003800000 */
.L_x_59:
[----:B------:R-:W-:Y:S05]  /*1740*/  BRA `(.L_x_60) ;  /* 0xfffffff400247947 */ /* 0x000fea000383ffff */
.L_x_37:
[----:B------:R-:W-:Y:S01]  /*1750*/  HFMA2 R12, -RZ, RZ, 0, 9.5367431640625e-07 ;  /* 0x00000010ff0c7431 */ /* 0x000fe200000001ff */
[----:B------:R-:W-:Y:S01]  /*1760*/  BSSY B1, `(.L_x_61) ;  /* 0x0000006000017945 */ /* 0x000fe20003800000 */
[----:B------:R-:W-:Y:S01]  /*1770*/  MOV R11, 0x1f ;  /* 0x0000001f000b7802 */ /* 0x000fe20000000f00 */
[----:B------:R-:W-:-:S07]  /*1780*/  IMAD.MOV.U32 R15, RZ, RZ, -0x1 ;  /* 0xffffffffff0f7424 */ /* 0x000fce00078e00ff */
[----:B-12---:R-:W-:Y:S05]  /*1790*/  WARPSYNC.COLLECTIVE R15, `(.L_x_62) ;  /* 0x000000000f087348 */ /* 0x006fea0003c00000 */
[----:B--2---:R0:W2:Y:S02]  /*17a0*/  SHFL.DOWN P6, R14, R13, R12, R11 ;  /* 0x0800000c0d0e7389 */ /* 0x0040a400000c000b */
[----:B012---:R-:W-:Y:S05]  /*17b0*/  ENDCOLLECTIVE ;  /* 0x000000000000791b */ /* 0x007fea0003800000 */
.L_x_62:
[----:B------:R-:W-:Y:S05]  /*17c0*/  BSYNC B1 ;  /* 0x0000000000017941 */ /* 0x000fea0003800000 */
.L_x_61:
[----:B------:R-:W-:Y:S02]  /*17d0*/  HFMA2 R12, -RZ, RZ, 0, 4.76837158203125e-07 ;  /* 0x00000008ff0c7431 */ /* 0x000fe400000001ff */
[----:B------:R-:W-:Y:S01]  /*17e0*/  FADD R13, R13, R14 ;  /* 0x0000000e0d0d7221 */ /* 0x000fe20000000000 */
[----:B------:R-:W-:Y:S02]  /*17f0*/  MOV R11, 0x1f ;  /* 0x0000001f000b7802 */ /* 0x000fe40000000f00 */
[----:B------:R-:W-:-:S07]  /*1800*/  MOV R15, 0xffffffff ;  /* 0xffffffff000f7802 */ /* 0x000fce0000000f00 */
[----:B------:R-:W-:Y:S05]  /*1810*/  WARPSYNC.COLLECTIVE R15, `(.L_x_63) ;  /* 0x000000000f087348 */ /* 0x000fea0003c00000 */
[----:B------:R0:W1:Y:S02]  /*1820*/  SHFL.DOWN P6, R14, R13, R12, R11 ;  /* 0x0800000c0d0e7389 */ /* 0x00006400000c000b */
[----:B01----:R-:W-:Y:S05]  /*1830*/  ENDCOLLECTIVE ;  /* 0x000000000000791b */ /* 0x003fea0003800000 */
.L_x_63:
[----:B------:R-:W-:Y:S02]  /*1840*/  HFMA2 R12, -RZ, RZ, 0, 2.384185791015625e-07 ;  /* 0x00000004ff0c7431 */ /* 0x000fe400000001ff */
[----:B------:R-:W-:-:S04]  /*1850*/  FADD R2, R13, R14 ;  /* 0x0000000e0d027221 */ /* 0x000fc80000000000 */
[----:B------:R-:W-:-:S07]  /*1860*/  IMAD.MOV.U32 R13, RZ, RZ, R2 ;  /* 0x000000ffff0d7224 */ /* 0x000fce00078e0002 */
[----:B------:R-:W-:Y:S05]  /*1870*/  WARPSYNC.COLLECTIVE R15, `(.L_x_64) ;  /* 0x000000000f087348 */ /* 0x000fea0003c00000 */
[----:B------:R0:W1:Y:S02]  /*1880*/  SHFL.DOWN P6, R14, R13, R12, R11 ;  /* 0x0800000c0d0e7389 */ /* 0x00006400000c000b */
[----:B01----:R-:W-:Y:S05]  /*1890*/  ENDCOLLECTIVE ;  /* 0x000000000000791b */ /* 0x003fea0003800000 */
.L_x_64:
[----:B------:R-:W-:Y:S02]  /*18a0*/  HFMA2 R12, -RZ, RZ, 0, 1.1920928955078125e-07 ;  /* 0x00000002ff0c7431 */ /* 0x000fe400000001ff */
[----:B------:R-:W-:-:S05]  /*18b0*/  FADD R3, R2, R14 ;  /* 0x0000000e02037221 */ /* 0x000fca0000000000 */
[----:B------:R-:W-:-:S07]  /*18c0*/  MOV R13, R3 ;  /* 0x00000003000d7202 */ /* 0x000fce0000000f00 */
[----:B------:R-:W-:Y:S05]  /*18d0*/  WARPSYNC.COLLECTIVE R15, `(.L_x_65) ;  /* 0x000000000f087348 */ /* 0x000fea0003c00000 */
[----:B------:R0:W1:Y:S02]  /*18e0*/  SHFL.DOWN P6, R14, R13, R12, R11 ;  /* 0x0800000c0d0e7389 */ /* 0x00006400000c000b */
[----:B01----:R-:W-:Y:S05]  /*18f0*/  ENDCOLLECTIVE ;  /* 0x000000000000791b */ /* 0x003fea0003800000 */
.L_x_65:
[----:B------:R-:W-:Y:S01]  /*1900*/  MOV R12, 0x1 ;  /* 0x00000001000c7802 */ /* 0x000fe20000000f00 */
[----:B------:R-:W-:-:S04]  /*1910*/  FADD R4, R3, R14 ;  /* 0x0000000e03047221 */ /* 0x000fc80000000000 */
[----:B------:R-:W-:-:S07]  /*1920*/  IMAD.MOV.U32 R13, RZ, RZ, R4 ;  /* 0x000000ffff0d7224 */ /* 0x000fce00078e0004 */
[----:B------:R-:W-:Y:S05]  /*1930*/  WARPSYNC.COLLECTIVE R15, `(.L_x_66) ;  /* 0x000000000f087348 */ /* 0x000fea0003c00000 */
[----:B------:R0:W1:Y:S02]  /*1940*/  SHFL.DOWN P6, R14, R13, R12, R11 ;  /* 0x0800000c0d0e7389 */ /* 0x00006400000c000b */
[----:B01----:R-:W-:Y:S05]  /*1950*/  ENDCOLLECTIVE ;  /* 0x000000000000791b */ /* 0x003fea0003800000 */
.L_x_66:
[----:B------:R-:W-:Y:S02]  /*1960*/  HFMA2 R12, -RZ, RZ, 0, 0 ;  /* 0x00000000ff0c7431 */ /* 0x000fe400000001ff */
[----:B------:R-:W-:-:S05]  /*1970*/  FADD R14, R4, R14 ;  /* 0x0000000e040e7221 */ /* 0x000fca0000000000 */
[----:B------:R-:W-:-:S07]  /*1980*/  MOV R13, R14 ;  /* 0x0000000e000d7202 */ /* 0x000fce0000000f00 */
[----:B------:R-:W-:Y:S05]  /*1990*/  WARPSYNC.COLLECTIVE R15, `(.L_x_67) ;  /* 0x000000000f087348 */ /* 0x000fea0003c00000 */
[----:B------:R0:W1:Y:S02]  /*19a0*/  SHFL.IDX P6, R14, R13, R12, R11 ;  /* 0x0000000c0d0e7389 */ /* 0x00006400000c000b */
[----:B01----:R-:W-:Y:S05]  /*19b0*/  ENDCOLLECTIVE ;  /* 0x000000000000791b */ /* 0x003fea0003800000 */
.L_x_67:
[----:B------:R-:W-:Y:S05]  /*19c0*/  WARPSYNC.COLLECTIVE R15, `(.L_x_68) ;  /* 0x000000000f087348 */ /* 0x000fea0003c00000 */
[----:B------:R-:W-:Y:S01]  /*19d0*/  NOP ;  /* 0x0000000000007918 */ /* 0x000fe20000000000 */
[----:B------:R-:W-:Y:S05]  /*19e0*/  ENDCOLLECTIVE ;  /* 0x000000000000791b */ /* 0x000fea0003800000 */
.L_x_68:
[----:B------:R-:W-:Y:S05]  /*19f0*/  BRA `(.L_x_69) ;  /* 0xfffffff000cc7947 */ /* 0x000fea000383ffff */
.L_x_70:
        /* <DEDUP_REMOVED lines=16> */
.L_x_73:


//--------------------- .nv.global.init           --------------------------
	.section	.nv.global.init,"aw",@progbits
.nv.global.init:
	.type		$str$3,@object
	.size		$str$3,($str$1 - $str$3)
$str$3:
        /*0000*/ 	.byte	0x53, 0x74, 0x72, 0x69, 0x64, 0x65, 0x3a, 0x20, 0x25, 0x64, 0x0a, 0x00
	.type		$str$1,@object
	.size		$str$1,($str - $str$1)
$str$1:
        /*000c*/ 	.byte	0x62, 0x61, 0x74, 0x63, 0x68, 0x3d, 0x25, 0x64, 0x2c, 0x20, 0x62, 0x79, 0x3d, 0x25, 0x64, 0x2c
        /*001c*/ 	.byte	0x20, 0x73, 0x75, 0x6d, 0x5f, 0x71, 0x6b, 0x3d, 0x25, 0x66, 0x2c, 0x20, 0x6d, 0x61, 0x78, 0x5f
        /*002c*/ 	.byte	0x71, 0x6b, 0x3d, 0x25, 0x66, 0x0a, 0x00
	.type		$str,@object
	.size		$str,($str$2 - $str)
$str:
        /*0033*/ 	.byte	0x62, 0x61, 0x74, 0x63, 0x68, 0x3d, 0x25, 0x64, 0x2c, 0x20, 0x6e, 0x62, 0x70, 0x68, 0x3d, 0x25
        /*0043*/ 	.byte	0x64, 0x2c, 0x20, 0x62, 0x79, 0x3d, 0x25, 0x64, 0x2c, 0x20, 0x64, 0x3d, 0x25, 0x64, 0x2c, 0x20
        /*0053*/ 	.byte	0x76, 0x61, 0x6c, 0x3d, 0x25, 0x66, 0x0a, 0x00
	.type		$str$2,@object
	.size		$str$2,($str$5 - $str$2)
$str$2:
        /*005b*/ 	.byte	0x4c, 0x6f, 0x61, 0x64, 0x69, 0x6e, 0x67, 0x20, 0x76, 0x61, 0x6c, 0x75, 0x65, 0x20, 0x69, 0x6e
        /*006b*/ 	.byte	0x74, 0x6f, 0x20, 0x73, 0x68, 0x61, 0x72, 0x65, 0x64, 0x20, 0x6d, 0x65, 0x6d, 0x3a, 0x20, 0x74
        /*007b*/ 	.byte	0x79, 0x3d, 0x25, 0x64, 0x20, 0x74, 0x78, 0x3d, 0x25, 0x64, 0x20, 0x25, 0x66, 0x0a, 0x00
	.type		$str$5,@object
	.size		$str$5,($str$4 - $str$5)
$str$5:
        /*008a*/ 	.byte	0x53, 0x68, 0x61, 0x72, 0x65, 0x64, 0x20, 0x6d, 0x65, 0x6d, 0x20, 0x76, 0x61, 0x6c, 0x75, 0x65
        /*009a*/ 	.byte	0x20, 0x6f, 0x66, 0x20, 0x25, 0x64, 0x2b, 0x25, 0x64, 0x3d, 0x25, 0x64, 0x20, 0x61, 0x74, 0x20
        /*00aa*/ 	.byte	0x64, 0x69, 0x6d, 0x20, 0x25, 0x64, 0x2c, 0x20, 0x76, 0x61, 0x6c, 0x75, 0x65, 0x20, 0x25, 0x66
        /*00ba*/ 	.byte	0x0a, 0x00
	.type		$str$4,@object
	.size		$str$4,($str$6 - $str$4)
$str$4:
        /*00bc*/ 	.byte	0x41, 0x64, 0x64, 0x69, 0x6e, 0x67, 0x20, 0x25, 0x64, 0x20, 0x61, 0x6e, 0x64, 0x20, 0x25, 0x64
        /*00cc*/ 	.byte	0x20, 0x74, 0x6f, 0x67, 0x65, 0x74, 0x68, 0x65, 0x72, 0x20, 0x61, 0x74, 0x20, 0x78, 0x20, 0x64
        /*00dc*/ 	.byte	0x69, 0x6d, 0x65, 0x6e, 0x73, 0x69, 0x6f, 0x6e, 0x20, 0x76, 0x61, 0x6c, 0x75, 0x65, 0x20, 0x25
        /*00ec*/ 	.byte	0x64, 0x0a, 0x00
	.type		$str$6,@object
	.size		$str$6,(.L_6 - $str$6)
$str$6:
        /*00ef*/ 	.byte	0x52, 0x65, 0x64, 0x75, 0x63, 0x69, 0x6e, 0x67, 0x20, 0x77, 0x69, 0x74, 0x68, 0x20, 0x73, 0x68
        /*00ff*/ 	.byte	0x61, 0x72, 0x65, 0x64, 0x20, 0x6d, 0x61, 0x78, 0x20, 0x25, 0x66, 0x2c, 0x20, 0x73, 0x68, 0x69
        /*010f*/ 	.byte	0x66, 0x74, 0x20, 0x73, 0x68, 0x61, 0x72, 0x65, 0x64, 0x20, 0x6d, 0x61, 0x78, 0x20, 0x25, 0x66
        /*011f*/ 	.byte	0x2c, 0x20, 0x6e, 0x65, 0x77, 0x20, 0x6d, 0x61, 0x78, 0x20, 0x25, 0x66, 0x2c, 0x20, 0x61, 0x6c
        /*012f*/ 	.byte	0x70, 0x68, 0x61, 0x20, 0x25, 0x66, 0x2c, 0x20, 0x62, 0x65, 0x74, 0x61, 0x20, 0x25, 0x66, 0x2c
        /*013f*/ 	.byte	0x20, 0x72, 0x69, 0x67, 0x68, 0x74, 0x5f, 0x61, 0x63, 0x63, 0x20, 0x25, 0x66, 0x2c, 0x20, 0x72
        /*014f*/ 	.byte	0x69, 0x67, 0x68, 0x74, 0x5f, 0x73, 0x75, 0x6d, 0x20, 0x25, 0x66, 0x2c, 0x20, 0x63, 0x75, 0x72
        /*015f*/ 	.byte	0x72, 0x5f, 0x61, 0x63, 0x63, 0x20, 0x25, 0x66, 0x2c, 0x20, 0x63, 0x75, 0x72, 0x72, 0x5f, 0x73
        /*016f*/ 	.byte	0x75, 0x6d, 0x20, 0x25, 0x66, 0x0a, 0x00
.L_6:


//--------------------- .nv.shared._Z16reduction_kernelPKfS0_S0_Pfi --------------------------
	.section	.nv.shared._Z16reduction_kernelPKfS0_S0_Pfi,"aw",@nobits
	.sectionflags	@""
	.align	4
.nv.shared._Z16reduction_kernelPKfS0_S0_Pfi:
	.zero		1552


//--------------------- .nv.shared.reserved.0     --------------------------
	.section	.nv.shared.reserved.0,"aw",@nobits
	.weak		__nv_reservedSMEM_offset_0_alias
	.size		__nv_reservedSMEM_offset_0_alias, 0, 64
	.other		__nv_reservedSMEM_offset_0_alias,@"STO_CUDA_RESERVED_SHARED STV_DEFAULT"
__nv_reservedSMEM_offset_0_alias:
	.zero		0
	.zero		64


//--------------------- .nv.shared._Z21shared_split_k_kernelPKfS0_S0_PfS1_S1_ii --------------------------
	.section	.nv.shared._Z21shared_split_k_kernelPKfS0_S0_PfS1_S1_ii,"aw",@nobits
	.sectionflags	@""
	.align	4
.nv.shared._Z21shared_split_k_kernelPKfS0_S0_PfS1_S1_ii:
	.zero		9984


//--------------------- .nv.constant0._Z16reduction_kernelPKfS0_S0_Pfi --------------------------
	.section	.nv.constant0._Z16reduction_kernelPKfS0_S0_Pfi,"a",@progbits
	.sectionflags	@""
	.align	4
.nv.constant0._Z16reduction_kernelPKfS0_S0_Pfi:
	.zero		932


//--------------------- .nv.constant0._Z21shared_split_k_kernelPKfS0_S0_PfS1_S1_ii --------------------------
	.section	.nv.constant0._Z21shared_split_k_kernelPKfS0_S0_PfS1_S1_ii,"a",@progbits
	.sectionflags	@""
	.align	4
.nv.constant0._Z21shared_split_k_kernelPKfS0_S0_PfS1_S1_ii:
	.zero		952


//--------------------- SYMBOLS --------------------------

	.type		.nv.reservedSmem.offset0,@object
	.size		.nv.reservedSmem.offset0,0x4
	.type		.nv.reservedSmem.cap,@object
	.size		.nv.reservedSmem.cap,0x4
	.type		vprintf,@function
